//
// Generated by NVIDIA NVVM Compiler
//
// Compiler Build ID: CL-36424714
// Cuda compilation tools, release 13.0, V13.0.88
// Based on NVVM 20.0.0
//

.version 9.0
.target sm_100
.address_size 64

	// .globl	_Z8count_inPyllldl

.visible .entry _Z8count_inPyllldl(
	.param .u64 .ptr .align 1 _Z8count_inPyllldl_param_0,
	.param .u64 _Z8count_inPyllldl_param_1,
	.param .u64 _Z8count_inPyllldl_param_2,
	.param .u64 _Z8count_inPyllldl_param_3,
	.param .f64 _Z8count_inPyllldl_param_4,
	.param .u64 _Z8count_inPyllldl_param_5
)
{
	.local .align 16 .b8 	__local_depot0[80];
	.reg .b64 	%SP;
	.reg .b64 	%SPL;
	.reg .pred 	%p<24>;
	.reg .b32 	%r<12>;
	.reg .b64 	%rd<158>;
	.reg .b64 	%fd<84>;

	mov.u64 	%SPL, __local_depot0;
	ld.param.u64 	%rd50, [_Z8count_inPyllldl_param_0];
	ld.param.u64 	%rd54, [_Z8count_inPyllldl_param_1];
	ld.param.u64 	%rd51, [_Z8count_inPyllldl_param_2];
	ld.param.u64 	%rd52, [_Z8count_inPyllldl_param_3];
	ld.param.f64 	%fd14, [_Z8count_inPyllldl_param_4];
	ld.param.u64 	%rd53, [_Z8count_inPyllldl_param_5];
	add.u64 	%rd1, %SPL, 0;
	mov.u32 	%r1, %ctaid.y;
	mov.u32 	%r2, %nctaid.x;
	mov.u32 	%r3, %ctaid.x;
	mad.lo.s32 	%r4, %r1, %r2, %r3;
	mov.u32 	%r5, %ntid.x;
	mul.wide.u32 	%rd56, %r4, %r5;
	mov.u32 	%r6, %tid.x;
	cvt.u64.u32 	%rd57, %r6;
	add.s64 	%rd148, %rd56, %rd57;
	setp.ge.u64 	%p1, %rd148, %rd54;
	@%p1 bra 	$L__BB0_30;
	setp.lt.s64 	%p2, %rd51, 1;
	@%p2 bra 	$L__BB0_14;
	and.b64  	%rd3, %rd51, 15;
	setp.lt.u64 	%p3, %rd51, 16;
	mov.b64 	%rd140, 0;
	@%p3 bra 	$L__BB0_5;
	and.b64  	%rd140, %rd51, 9223372036854775792;
	add.s64 	%rd145, %rd1, 64;
	mov.u64 	%rd146, %rd140;
$L__BB0_4:
	.pragma "nounroll";
	mov.b64 	%rd59, 0;
	st.local.v2.u64 	[%rd145+-64], {%rd59, %rd59};
	st.local.v2.u64 	[%rd145+-48], {%rd59, %rd59};
	st.local.v2.u64 	[%rd145+-32], {%rd59, %rd59};
	st.local.v2.u64 	[%rd145+-16], {%rd59, %rd59};
	st.local.v2.u64 	[%rd145], {%rd59, %rd59};
	st.local.v2.u64 	[%rd145+16], {%rd59, %rd59};
	st.local.v2.u64 	[%rd145+32], {%rd59, %rd59};
	st.local.v2.u64 	[%rd145+48], {%rd59, %rd59};
	add.s64 	%rd146, %rd146, -16;
	add.s64 	%rd145, %rd145, 128;
	setp.eq.s64 	%p4, %rd146, 0;
	@%p4 bra 	$L__BB0_5;
	bra.uni 	$L__BB0_4;
$L__BB0_5:
	setp.eq.s64 	%p5, %rd3, 0;
	@%p5 bra 	$L__BB0_14;
	and.b64  	%rd7, %rd51, 7;
	setp.lt.u64 	%p6, %rd3, 8;
	@%p6 bra 	$L__BB0_8;
	shl.b64 	%rd60, %rd140, 3;
	add.s64 	%rd61, %rd1, %rd60;
	mov.b64 	%rd62, 0;
	st.local.u64 	[%rd61], %rd62;
	st.local.u64 	[%rd61+8], %rd62;
	st.local.u64 	[%rd61+16], %rd62;
	st.local.u64 	[%rd61+24], %rd62;
	st.local.u64 	[%rd61+32], %rd62;
	st.local.u64 	[%rd61+40], %rd62;
	st.local.u64 	[%rd61+48], %rd62;
	st.local.u64 	[%rd61+56], %rd62;
	add.s64 	%rd140, %rd140, 8;
$L__BB0_8:
	setp.eq.s64 	%p7, %rd7, 0;
	@%p7 bra 	$L__BB0_14;
	and.b64  	%rd143, %rd51, 3;
	setp.lt.u64 	%p8, %rd7, 4;
	@%p8 bra 	$L__BB0_11;
	shl.b64 	%rd63, %rd140, 3;
	add.s64 	%rd64, %rd1, %rd63;
	mov.b64 	%rd65, 0;
	st.local.u64 	[%rd64], %rd65;
	st.local.u64 	[%rd64+8], %rd65;
	st.local.u64 	[%rd64+16], %rd65;
	st.local.u64 	[%rd64+24], %rd65;
	add.s64 	%rd140, %rd140, 4;
$L__BB0_11:
	setp.eq.s64 	%p9, %rd143, 0;
	@%p9 bra 	$L__BB0_14;
	shl.b64 	%rd66, %rd140, 3;
	add.s64 	%rd144, %rd1, %rd66;
$L__BB0_13:
	.pragma "nounroll";
	mov.b64 	%rd67, 0;
	st.local.u64 	[%rd144], %rd67;
	add.s64 	%rd144, %rd144, 8;
	add.s64 	%rd143, %rd143, -1;
	setp.ne.s64 	%p10, %rd143, 0;
	@%p10 bra 	$L__BB0_13;
$L__BB0_14:
	setp.eq.s64 	%p11, %rd148, 0;
	mov.b64 	%rd147, 0;
	@%p11 bra 	$L__BB0_15;
	bra.uni 	$L__BB0_31;
$L__BB0_15:
	setp.lt.s64 	%p14, %rd51, 1;
	mov.f64 	%fd83, 0d0000000000000000;
	@%p14 bra 	$L__BB0_28;
	and.b64  	%rd22, %rd51, 15;
	setp.lt.u64 	%p15, %rd51, 16;
	mov.f64 	%fd83, 0d0000000000000000;
	mov.b64 	%rd153, 0;
	@%p15 bra 	$L__BB0_19;
	and.b64  	%rd153, %rd51, 9223372036854775792;
	add.s64 	%rd151, %rd1, 64;
	mov.f64 	%fd83, 0d0000000000000000;
	mov.u64 	%rd152, %rd153;
$L__BB0_18:
	.pragma "nounroll";
	ld.local.v2.u64 	{%rd75, %rd76}, [%rd151+-64];
	sub.s64 	%rd77, %rd75, %rd52;
	cvt.rn.f64.s64 	%fd19, %rd77;
	fma.rn.f64 	%fd20, %fd19, %fd19, %fd83;
	sub.s64 	%rd78, %rd76, %rd52;
	cvt.rn.f64.s64 	%fd21, %rd78;
	fma.rn.f64 	%fd22, %fd21, %fd21, %fd20;
	ld.local.v2.u64 	{%rd79, %rd80}, [%rd151+-48];
	sub.s64 	%rd81, %rd79, %rd52;
	cvt.rn.f64.s64 	%fd23, %rd81;
	fma.rn.f64 	%fd24, %fd23, %fd23, %fd22;
	sub.s64 	%rd82, %rd80, %rd52;
	cvt.rn.f64.s64 	%fd25, %rd82;
	fma.rn.f64 	%fd26, %fd25, %fd25, %fd24;
	ld.local.v2.u64 	{%rd83, %rd84}, [%rd151+-32];
	sub.s64 	%rd85, %rd83, %rd52;
	cvt.rn.f64.s64 	%fd27, %rd85;
	fma.rn.f64 	%fd28, %fd27, %fd27, %fd26;
	sub.s64 	%rd86, %rd84, %rd52;
	cvt.rn.f64.s64 	%fd29, %rd86;
	fma.rn.f64 	%fd30, %fd29, %fd29, %fd28;
	ld.local.v2.u64 	{%rd87, %rd88}, [%rd151+-16];
	sub.s64 	%rd89, %rd87, %rd52;
	cvt.rn.f64.s64 	%fd31, %rd89;
	fma.rn.f64 	%fd32, %fd31, %fd31, %fd30;
	sub.s64 	%rd90, %rd88, %rd52;
	cvt.rn.f64.s64 	%fd33, %rd90;
	fma.rn.f64 	%fd34, %fd33, %fd33, %fd32;
	ld.local.v2.u64 	{%rd91, %rd92}, [%rd151];
	sub.s64 	%rd93, %rd91, %rd52;
	cvt.rn.f64.s64 	%fd35, %rd93;
	fma.rn.f64 	%fd36, %fd35, %fd35, %fd34;
	sub.s64 	%rd94, %rd92, %rd52;
	cvt.rn.f64.s64 	%fd37, %rd94;
	fma.rn.f64 	%fd38, %fd37, %fd37, %fd36;
	ld.local.v2.u64 	{%rd95, %rd96}, [%rd151+16];
	sub.s64 	%rd97, %rd95, %rd52;
	cvt.rn.f64.s64 	%fd39, %rd97;
	fma.rn.f64 	%fd40, %fd39, %fd39, %fd38;
	sub.s64 	%rd98, %rd96, %rd52;
	cvt.rn.f64.s64 	%fd41, %rd98;
	fma.rn.f64 	%fd42, %fd41, %fd41, %fd40;
	ld.local.v2.u64 	{%rd99, %rd100}, [%rd151+32];
	sub.s64 	%rd101, %rd99, %rd52;
	cvt.rn.f64.s64 	%fd43, %rd101;
	fma.rn.f64 	%fd44, %fd43, %fd43, %fd42;
	sub.s64 	%rd102, %rd100, %rd52;
	cvt.rn.f64.s64 	%fd45, %rd102;
	fma.rn.f64 	%fd46, %fd45, %fd45, %fd44;
	ld.local.v2.u64 	{%rd103, %rd104}, [%rd151+48];
	sub.s64 	%rd105, %rd103, %rd52;
	cvt.rn.f64.s64 	%fd47, %rd105;
	fma.rn.f64 	%fd48, %fd47, %fd47, %fd46;
	sub.s64 	%rd106, %rd104, %rd52;
	cvt.rn.f64.s64 	%fd49, %rd106;
	fma.rn.f64 	%fd83, %fd49, %fd49, %fd48;
	add.s64 	%rd152, %rd152, -16;
	add.s64 	%rd151, %rd151, 128;
	setp.ne.s64 	%p16, %rd152, 0;
	@%p16 bra 	$L__BB0_18;
$L__BB0_19:
	setp.eq.s64 	%p17, %rd22, 0;
	@%p17 bra 	$L__BB0_28;
	and.b64  	%rd39, %rd51, 7;
	setp.lt.u64 	%p18, %rd22, 8;
	@%p18 bra 	$L__BB0_22;
	shl.b64 	%rd107, %rd153, 3;
	add.s64 	%rd108, %rd1, %rd107;
	ld.local.u64 	%rd109, [%rd108];
	sub.s64 	%rd110, %rd109, %rd52;
	cvt.rn.f64.s64 	%fd51, %rd110;
	fma.rn.f64 	%fd52, %fd51, %fd51, %fd83;
	ld.local.u64 	%rd111, [%rd108+8];
	sub.s64 	%rd112, %rd111, %rd52;
	cvt.rn.f64.s64 	%fd53, %rd112;
	fma.rn.f64 	%fd54, %fd53, %fd53, %fd52;
	ld.local.u64 	%rd113, [%rd108+16];
	sub.s64 	%rd114, %rd113, %rd52;
	cvt.rn.f64.s64 	%fd55, %rd114;
	fma.rn.f64 	%fd56, %fd55, %fd55, %fd54;
	ld.local.u64 	%rd115, [%rd108+24];
	sub.s64 	%rd116, %rd115, %rd52;
	cvt.rn.f64.s64 	%fd57, %rd116;
	fma.rn.f64 	%fd58, %fd57, %fd57, %fd56;
	ld.local.u64 	%rd117, [%rd108+32];
	sub.s64 	%rd118, %rd117, %rd52;
	cvt.rn.f64.s64 	%fd59, %rd118;
	fma.rn.f64 	%fd60, %fd59, %fd59, %fd58;
	ld.local.u64 	%rd119, [%rd108+40];
	sub.s64 	%rd120, %rd119, %rd52;
	cvt.rn.f64.s64 	%fd61, %rd120;
	fma.rn.f64 	%fd62, %fd61, %fd61, %fd60;
	ld.local.u64 	%rd121, [%rd108+48];
	sub.s64 	%rd122, %rd121, %rd52;
	cvt.rn.f64.s64 	%fd63, %rd122;
	fma.rn.f64 	%fd64, %fd63, %fd63, %fd62;
	ld.local.u64 	%rd123, [%rd108+56];
	sub.s64 	%rd124, %rd123, %rd52;
	cvt.rn.f64.s64 	%fd65, %rd124;
	fma.rn.f64 	%fd83, %fd65, %fd65, %fd64;
	add.s64 	%rd153, %rd153, 8;
$L__BB0_22:
	setp.eq.s64 	%p19, %rd39, 0;
	@%p19 bra 	$L__BB0_28;
	and.b64  	%rd156, %rd51, 3;
	setp.lt.u64 	%p20, %rd39, 4;
	@%p20 bra 	$L__BB0_25;
	shl.b64 	%rd125, %rd153, 3;
	add.s64 	%rd126, %rd1, %rd125;
	ld.local.u64 	%rd127, [%rd126];
	sub.s64 	%rd128, %rd127, %rd52;
	cvt.rn.f64.s64 	%fd67, %rd128;
	fma.rn.f64 	%fd68, %fd67, %fd67, %fd83;
	ld.local.u64 	%rd129, [%rd126+8];
	sub.s64 	%rd130, %rd129, %rd52;
	cvt.rn.f64.s64 	%fd69, %rd130;
	fma.rn.f64 	%fd70, %fd69, %fd69, %fd68;
	ld.local.u64 	%rd131, [%rd126+16];
	sub.s64 	%rd132, %rd131, %rd52;
	cvt.rn.f64.s64 	%fd71, %rd132;
	fma.rn.f64 	%fd72, %fd71, %fd71, %fd70;
	ld.local.u64 	%rd133, [%rd126+24];
	sub.s64 	%rd134, %rd133, %rd52;
	cvt.rn.f64.s64 	%fd73, %rd134;
	fma.rn.f64 	%fd83, %fd73, %fd73, %fd72;
	add.s64 	%rd153, %rd153, 4;
$L__BB0_25:
	setp.eq.s64 	%p21, %rd156, 0;
	@%p21 bra 	$L__BB0_28;
	shl.b64 	%rd135, %rd153, 3;
	add.s64 	%rd157, %rd1, %rd135;
$L__BB0_27:
	.pragma "nounroll";
	ld.local.u64 	%rd136, [%rd157];
	sub.s64 	%rd137, %rd136, %rd52;
	cvt.rn.f64.s64 	%fd74, %rd137;
	fma.rn.f64 	%fd83, %fd74, %fd74, %fd83;
	add.s64 	%rd157, %rd157, 8;
	add.s64 	%rd156, %rd156, -1;
	setp.ne.s64 	%p22, %rd156, 0;
	@%p22 bra 	$L__BB0_27;
$L__BB0_28:
	setp.geu.f64 	%p23, %fd83, %fd14;
	@%p23 bra 	$L__BB0_30;
	cvta.to.global.u64 	%rd138, %rd50;
	atom.global.add.u64 	%rd139, [%rd138], 1;
$L__BB0_30:
	ret;
$L__BB0_31:
	or.b64  	%rd69, %rd148, %rd53;
	and.b64  	%rd70, %rd69, -4294967296;
	setp.ne.s64 	%p12, %rd70, 0;
	@%p12 bra 	$L__BB0_33;
	cvt.u32.u64 	%r7, %rd53;
	cvt.u32.u64 	%r8, %rd148;
	div.u32 	%r9, %r8, %r7;
	mul.lo.s32 	%r10, %r9, %r7;
	sub.s32 	%r11, %r8, %r10;
	cvt.u64.u32 	%rd149, %r9;
	cvt.u64.u32 	%rd150, %r11;
	bra.uni 	$L__BB0_34;
$L__BB0_33:
	div.u64 	%rd149, %rd148, %rd53;
	mul.lo.s64 	%rd71, %rd149, %rd53;
	sub.s64 	%rd150, %rd148, %rd71;
$L__BB0_34:
	shl.b64 	%rd72, %rd147, 3;
	add.s64 	%rd73, %rd1, %rd72;
	st.local.u64 	[%rd73], %rd150;
	add.s64 	%rd147, %rd147, 1;
	setp.gt.u64 	%p13, %rd53, %rd148;
	mov.u64 	%rd148, %rd149;
	@%p13 bra 	$L__BB0_15;
	bra.uni 	$L__BB0_31;

}


// ===== COMPILED SASS (sm_100) =====

	.target	sm_100

	.elftype	@"ET_EXEC"


//--------------------- .note.nv.tkinfo           --------------------------
	.section	.note.nv.tkinfo,"",@"SHT_NOTE"
	.sectionflags	@"SHF_NOTE_NV_TKINFO"
	.tkinfo
        /*0018*/ 	.word	0x00000002
        /*0030*/ 	.string	""
        /*0030*/ 	.string	"ptxas"
        /*0030*/ 	.string	"Cuda compilation tools, release 13.0, V13.0.88"
        /*0030*/ 	.string	"Build cuda_13.0.r13.0/compiler.36424714_0"
        /*0030*/ 	.string	"-arch sm_100 -m 64 "



//--------------------- .note.nv.cuinfo           --------------------------
	.section	.note.nv.cuinfo,"",@"SHT_NOTE"
	.sectionflags	@"SHF_NOTE_NV_CUINFO"
        /*0018*/ 	.short	0x0002
        /*001a*/ 	.short	0x0064
        /*001c*/ 	.short	0x0082
	.zero		2


//--------------------- .nv.info                  --------------------------
	.section	.nv.info,"",@"SHT_CUDA_INFO"
	.align	4


	//----- nvinfo : EIATTR_REGCOUNT
	.align		4
        /*0000*/ 	.byte	0x04, 0x2f
        /*0002*/ 	.short	(.L_1 - .L_0)
	.align		4
.L_0:
        /*0004*/ 	.word	index@(_Z8count_inPyllldl)
        /*0008*/ 	.word	0x00000020


	//----- nvinfo : EIATTR_FRAME_SIZE
	.align		4
.L_1:
        /*000c*/ 	.byte	0x04, 0x11
        /*000e*/ 	.short	(.L_3 - .L_2)
	.align		4
.L_2:
        /*0010*/ 	.word	index@($__internal_0_$__cuda_sm20_div_u64)
        /*0014*/ 	.word	0x00000050


	//----- nvinfo : EIATTR_FRAME_SIZE
	.align		4
.L_3:
        /*0018*/ 	.byte	0x04, 0x11
        /*001a*/ 	.short	(.L_5 - .L_4)
	.align		4
.L_4:
        /*001c*/ 	.word	index@(_Z8count_inPyllldl)
        /*0020*/ 	.word	0x00000050


	//----- nvinfo : EIATTR_MIN_STACK_SIZE
	.align		4
.L_5:
        /*0024*/ 	.byte	0x04, 0x12
        /*0026*/ 	.short	(.L_7 - .L_6)
	.align		4
.L_6:
        /*0028*/ 	.word	index@(_Z8count_inPyllldl)
        /*002c*/ 	.word	0x00000050
.L_7:


//--------------------- .nv.compat                --------------------------
	.section	.nv.compat,"",@"SHT_CUDA_COMPAT_INFO"
	.align	4
        /*0000*/ 	.byte	0x02, 0x09, 0x00, 0x00, 0x02, 0x02, 0x01, 0x00, 0x02, 0x05, 0x05, 0x00, 0x03, 0x07, 0x01, 0x01
        /*0010*/ 	.byte	0x02, 0x03, 0x00, 0x00, 0x02, 0x06, 0x01, 0x00, 0x04, 0x0b, 0x08, 0x00, 0x01, 0x00, 0x00, 0x00
        /*0020*/ 	.byte	0x00, 0x00, 0x00, 0x00


//--------------------- .nv.info._Z8count_inPyllldl --------------------------
	.section	.nv.info._Z8count_inPyllldl,"",@"SHT_CUDA_INFO"
	.sectionflags	@""
	.align	4


	//----- nvinfo : EIATTR_CUDA_API_VERSION
	.align		4
        /*0000*/ 	.byte	0x04, 0x37
        /*0002*/ 	.short	(.L_9 - .L_8)
.L_8:
        /*0004*/ 	.word	0x00000082


	//----- nvinfo : EIATTR_KPARAM_INFO
	.align		4
.L_9:
        /*0008*/ 	.byte	0x04, 0x17
        /*000a*/ 	.short	(.L_11 - .L_10)
.L_10:
        /*000c*/ 	.word	0x00000000
        /*0010*/ 	.short	0x0005
        /*0012*/ 	.short	0x0028
        /*0014*/ 	.byte	0x00, 0xf0, 0x21, 0x00


	//----- nvinfo : EIATTR_KPARAM_INFO
	.align		4
.L_11:
        /*0018*/ 	.byte	0x04, 0x17
        /*001a*/ 	.short	(.L_13 - .L_12)
.L_12:
        /*001c*/ 	.word	0x00000000
        /*0020*/ 	.short	0x0004
        /*0022*/ 	.short	0x0020
        /*0024*/ 	.byte	0x00, 0xf0, 0x21, 0x00


	//----- nvinfo : EIATTR_KPARAM_INFO
	.align		4
.L_13:
        /*0028*/ 	.byte	0x04, 0x17
        /*002a*/ 	.short	(.L_15 - .L_14)
.L_14:
        /*002c*/ 	.word	0x00000000
        /*0030*/ 	.short	0x0003
        /*0032*/ 	.short	0x0018
        /*0034*/ 	.byte	0x00, 0xf0, 0x21, 0x00


	//----- nvinfo : EIATTR_KPARAM_INFO
	.align		4
.L_15:
        /*0038*/ 	.byte	0x04, 0x17
        /*003a*/ 	.short	(.L_17 - .L_16)
.L_16:
        /*003c*/ 	.word	0x00000000
        /*0040*/ 	.short	0x0002
        /*0042*/ 	.short	0x0010
        /*0044*/ 	.byte	0x00, 0xf0, 0x21, 0x00


	//----- nvinfo : EIATTR_KPARAM_INFO
	.align		4
.L_17:
        /*0048*/ 	.byte	0x04, 0x17
        /*004a*/ 	.short	(.L_19 - .L_18)
.L_18:
        /*004c*/ 	.word	0x00000000
        /*0050*/ 	.short	0x0001
        /*0052*/ 	.short	0x0008
        /*0054*/ 	.byte	0x00, 0xf0, 0x21, 0x00


	//----- nvinfo : EIATTR_KPARAM_INFO
	.align		4
.L_19:
        /*0058*/ 	.byte	0x04, 0x17
        /*005a*/ 	.short	(.L_21 - .L_20)
.L_20:
        /*005c*/ 	.word	0x00000000
        /*0060*/ 	.short	0x0000
        /*0062*/ 	.short	0x0000
        /*0064*/ 	.byte	0x00, 0xf5, 0x21, 0x00


	//----- nvinfo : EIATTR_SPARSE_MMA_MASK
	.align		4
.L_21:
        /*0068*/ 	.byte	0x03, 0x50
        /*006a*/ 	.short	0x0000


	//----- nvinfo : EIATTR_MAXREG_COUNT
	.align		4
        /*006c*/ 	.byte	0x03, 0x1b
        /*006e*/ 	.short	0x00ff


	//----- nvinfo : EIATTR_MERCURY_ISA_VERSION
	.align		4
        /*0070*/ 	.byte	0x03, 0x5f
        /*0072*/ 	.short	0x0101


	//----- nvinfo : EIATTR_INT_WARP_WIDE_INSTR_OFFSETS
	.align		4
        /*0074*/ 	.byte	0x04, 0x31
        /*0076*/ 	.short	(.L_23 - .L_22)


	//   ....[0]....
.L_22:
        /*0078*/ 	.word	0x00001480


	//----- nvinfo : EIATTR_VRC_CTA_INIT_COUNT
	.align		4
.L_23:
        /*007c*/ 	.byte	0x02, 0x4a
	.zero		1
	.zero		1


	//----- nvinfo : EIATTR_EXIT_INSTR_OFFSETS
	.align		4
        /*0080*/ 	.byte	0x04, 0x1c
        /*0082*/ 	.short	(.L_25 - .L_24)


	//   ....[0]....
.L_24:
        /*0084*/ 	.word	0x000000d0


	//   ....[1]....
        /*0088*/ 	.word	0x00001450


	//   ....[2]....
        /*008c*/ 	.word	0x00001540


	//----- nvinfo : EIATTR_CRS_STACK_SIZE
	.align		4
.L_25:
        /*0090*/ 	.byte	0x04, 0x1e
        /*0092*/ 	.short	(.L_27 - .L_26)
.L_26:
        /*0094*/ 	.word	0x00000000


	//----- nvinfo : EIATTR_CBANK_PARAM_SIZE
	.align		4
.L_27:
        /*0098*/ 	.byte	0x03, 0x19
        /*009a*/ 	.short	0x0030


	//----- nvinfo : EIATTR_PARAM_CBANK
	.align		4
        /*009c*/ 	.byte	0x04, 0x0a
        /*009e*/ 	.short	(.L_29 - .L_28)
	.align		4
.L_28:
        /*00a0*/ 	.word	index@(.nv.constant0._Z8count_inPyllldl)
        /*00a4*/ 	.short	0x0380
        /*00a6*/ 	.short	0x0030


	//----- nvinfo : EIATTR_SW_WAR
	.align		4
.L_29:
        /*00a8*/ 	.byte	0x04, 0x36
        /*00aa*/ 	.short	(.L_31 - .L_30)
.L_30:
        /*00ac*/ 	.word	0x00000008
.L_31:


//--------------------- .nv.callgraph             --------------------------
	.section	.nv.callgraph,"",@"SHT_CUDA_CALLGRAPH"
	.align	4
	.sectionentsize	8
	.align		4
        /*0000*/ 	.word	0x00000000
	.align		4
        /*0004*/ 	.word	0xffffffff
	.align		4
        /*0008*/ 	.word	0x00000000
	.align		4
        /*000c*/ 	.word	0xfffffffe
	.align		4
        /*0010*/ 	.word	0x00000000
	.align		4
        /*0014*/ 	.word	0xfffffffd
	.align		4
        /*0018*/ 	.word	0x00000000
	.align		4
        /*001c*/ 	.word	0xfffffffc


//--------------------- .text._Z8count_inPyllldl  --------------------------
	.section	.text._Z8count_inPyllldl,"ax",@progbits
	.align	128
        .global         _Z8count_inPyllldl
        .type           _Z8count_inPyllldl,@function
        .size           _Z8count_inPyllldl,(.L_x_17 - _Z8count_inPyllldl)
        .other          _Z8count_inPyllldl,@"STO_CUDA_ENTRY STV_DEFAULT"
_Z8count_inPyllldl:
.text._Z8count_inPyllldl:
[----:B------:R-:W0:Y:S01]  /*0000*/  LDC R1, c[0x0][0x37c] ;  /* 0x0000df00ff017b82 */ /* 0x000e220000000800 */
[----:B------:R-:W1:Y:S07]  /*0010*/  S2R R2, SR_TID.X ;  /* 0x0000000000027919 */ /* 0x000e6e0000002100 */
[----:B------:R-:W-:Y:S01]  /*0020*/  S2UR UR4, SR_CTAID.Y ;  /* 0x00000000000479c3 */ /* 0x000fe20000002600 */
[----:B------:R-:W2:Y:S01]  /*0030*/  LDCU UR5, c[0x0][0x370] ;  /* 0x00006e00ff0577ac */ /* 0x000ea20008000800 */
[----:B------:R-:W-:-:S02]  /*0040*/  IMAD.MOV.U32 R3, RZ, RZ, RZ ;  /* 0x000000ffff037224 */ /* 0x000fc400078e00ff */
[----:B0-----:R-:W-:Y:S01]  /*0050*/  VIADD R1, R1, 0xffffffb0 ;  /* 0xffffffb001017836 */ /* 0x001fe20000000000 */
[----:B------:R-:W0:Y:S03]  /*0060*/  LDCU.64 UR8, c[0x0][0x388] ;  /* 0x00007100ff0877ac */ /* 0x000e260008000a00 */
[----:B------:R-:W2:Y:S08]  /*0070*/  S2UR UR6, SR_CTAID.X ;  /* 0x00000000000679c3 */ /* 0x000eb00000002500 */
[----:B------:R-:W1:Y:S01]  /*0080*/  LDC R5, c[0x0][0x360] ;  /* 0x0000d800ff057b82 */ /* 0x000e620000000800 */
[----:B--2---:R-:W-:-:S06]  /*0090*/  UIMAD UR4, UR4, UR5, UR6 ;  /* 0x00000005040472a4 */ /* 0x004fcc000f8e0206 */
[----:B-1----:R-:W-:-:S03]  /*00a0*/  IMAD.WIDE.U32 R2, R5, UR4, R2 ;  /* 0x0000000405027c25 */ /* 0x002fc6000f8e0002 */
[----:B0-----:R-:W-:-:S04]  /*00b0*/  ISETP.GE.U32.AND P0, PT, R2, UR8, PT ;  /* 0x0000000802007c0c */ /* 0x001fc8000bf06070 */
[----:B------:R-:W-:-:S13]  /*00c0*/  ISETP.GE.U32.AND.EX P0, PT, R3, UR9, PT, P0 ;  /* 0x0000000903007c0c */ /* 0x000fda000bf06100 */
[----:B------:R-:W-:Y:S05]  /*00d0*/  @P0 EXIT ;  /* 0x000000000000094d */ /* 0x000fea0003800000 */
[----:B------:R-:W0:Y:S02]  /*00e0*/  LDC.64 R8, c[0x0][0x390] ;  /* 0x0000e400ff087b82 */ /* 0x000e240000000a00 */
[----:B0-----:R-:W-:-:S04]  /*00f0*/  ISETP.GE.U32.AND P0, PT, R8, 0x1, PT ;  /* 0x000000010800780c */ /* 0x001fc80003f06070 */
[----:B------:R-:W-:-:S13]  /*0100*/  ISETP.GE.AND.EX P0, PT, R9, RZ, PT, P0 ;  /* 0x000000ff0900720c */ /* 0x000fda0003f06300 */
[----:B------:R-:W-:Y:S05]  /*0110*/  @!P0 BRA `(.L_x_0) ;  /* 0x0000000000e48947 */ /* 0x000fea0003800000 */
[C---:B------:R-:W-:Y:S01]  /*0120*/  ISETP.GE.U32.AND P1, PT, R8.reuse, 0x10, PT ;  /* 0x000000100800780c */ /* 0x040fe20003f26070 */
[----:B------:R-:W-:Y:S01]  /*0130*/  IMAD.MOV.U32 R0, RZ, RZ, RZ ;  /* 0x000000ffff007224 */ /* 0x000fe200078e00ff */
[----:B------:R-:W-:Y:S02]  /*0140*/  LOP3.LUT R7, R8, 0xf, RZ, 0xc0, !PT ;  /* 0x0000000f08077812 */ /* 0x000fe400078ec0ff */
[----:B------:R-:W-:Y:S02]  /*0150*/  ISETP.GE.U32.AND.EX P1, PT, R9, RZ, PT, P1 ;  /* 0x000000ff0900720c */ /* 0x000fe40003f26110 */
[----:B------:R-:W-:-:S04]  /*0160*/  ISETP.NE.U32.AND P0, PT, R7, RZ, PT ;  /* 0x000000ff0700720c */ /* 0x000fc80003f05070 */
[----:B------:R-:W-:-:S07]  /*0170*/  ISETP.NE.AND.EX P0, PT, RZ, RZ, PT, P0 ;  /* 0x000000ffff00720c */ /* 0x000fce0003f05300 */
[----:B------:R-:W-:Y:S06]  /*0180*/  @!P1 BRA `(.L_x_1) ;  /* 0x0000000000489947 */ /* 0x000fec0003800000 */
[----:B------:R-:W-:Y:S01]  /*0190*/  LOP3.LUT R0, R8, 0xfffffff0, RZ, 0xc0, !PT ;  /* 0xfffffff008007812 */ /* 0x000fe200078ec0ff */
[----:B------:R-:W-:Y:S01]  /*01a0*/  VIADD R6, R1, 0x40 ;  /* 0x0000004001067836 */ /* 0x000fe20000000000 */
[----:B------:R-:W-:-:S03]  /*01b0*/  LOP3.LUT R5, R9, 0x7fffffff, RZ, 0xc0, !PT ;  /* 0x7fffffff09057812 */ /* 0x000fc600078ec0ff */
[----:B------:R-:W-:-:S07]  /*01c0*/  IMAD.MOV.U32 R4, RZ, RZ, R0 ;  /* 0x000000ffff047224 */ /* 0x000fce00078e0000 */
.L_x_2:
[----:B------:R-:W-:Y:S01]  /*01d0*/  IADD3 R4, P1, PT, R4, -0x10, RZ ;  /* 0xfffffff004047810 */ /* 0x000fe20007f3e0ff */
[----:B------:R-:W-:Y:S03]  /*01e0*/  STL.128 [R6+-0x40], RZ ;  /* 0xffffc0ff06007387 */ /* 0x000fe60000100c00 */
[----:B------:R-:W-:Y:S01]  /*01f0*/  IADD3.X R5, PT, PT, R5, -0x1, RZ, P1, !PT ;  /* 0xffffffff05057810 */ /* 0x000fe20000ffe4ff */
[----:B------:R-:W-:Y:S01]  /*0200*/  STL.128 [R6+-0x30], RZ ;  /* 0xffffd0ff06007387 */ /* 0x000fe20000100c00 */
[----:B------:R-:W-:-:S03]  /*0210*/  ISETP.NE.U32.AND P1, PT, R4, RZ, PT ;  /* 0x000000ff0400720c */ /* 0x000fc60003f25070 */
[----:B------:R-:W-:Y:S01]  /*0220*/  STL.128 [R6+-0x20], RZ ;  /* 0xffffe0ff06007387 */ /* 0x000fe20000100c00 */
[----:B------:R-:W-:-:S03]  /*0230*/  ISETP.NE.AND.EX P1, PT, R5, RZ, PT, P1 ;  /* 0x000000ff0500720c */ /* 0x000fc60003f25310 */
[----:B------:R-:W-:Y:S04]  /*0240*/  STL.128 [R6+-0x10], RZ ;  /* 0xfffff0ff06007387 */ /* 0x000fe80000100c00 */
[----:B------:R-:W-:Y:S04]  /*0250*/  STL.128 [R6], RZ ;  /* 0x000000ff06007387 */ /* 0x000fe80000100c00 */
[----:B------:R-:W-:Y:S04]  /*0260*/  STL.128 [R6+0x10], RZ ;  /* 0x000010ff06007387 */ /* 0x000fe80000100c00 */
[----:B------:R-:W-:Y:S04]  /*0270*/  STL.128 [R6+0x20], RZ ;  /* 0x000020ff06007387 */ /* 0x000fe80000100c00 */
[----:B------:R0:W-:Y:S02]  /*0280*/  STL.128 [R6+0x30], RZ ;  /* 0x000030ff06007387 */ /* 0x0001e40000100c00 */
[----:B0-----:R-:W-:Y:S01]  /*0290*/  VIADD R6, R6, 0x80 ;  /* 0x0000008006067836 */ /* 0x001fe20000000000 */
[----:B------:R-:W-:Y:S06]  /*02a0*/  @P1 BRA `(.L_x_2) ;  /* 0xfffffffc00c81947 */ /* 0x000fec000383ffff */
.L_x_1:
[----:B------:R-:W-:Y:S05]  /*02b0*/  @!P0 BRA `(.L_x_0) ;  /* 0x00000000007c8947 */ /* 0x000fea0003800000 */
[----:B------:R-:W-:Y:S02]  /*02c0*/  ISETP.GE.U32.AND P0, PT, R7, 0x8, PT ;  /* 0x000000080700780c */ /* 0x000fe40003f06070 */
[----:B------:R-:W-:Y:S02]  /*02d0*/  LOP3.LUT R5, R8, 0x7, RZ, 0xc0, !PT ;  /* 0x0000000708057812 */ /* 0x000fe400078ec0ff */
[----:B------:R-:W-:Y:S02]  /*02e0*/  ISETP.GE.U32.AND.EX P0, PT, RZ, RZ, PT, P0 ;  /* 0x000000ffff00720c */ /* 0x000fe40003f06100 */
[----:B------:R-:W-:-:S04]  /*02f0*/  ISETP.NE.U32.AND P1, PT, R5, RZ, PT ;  /* 0x000000ff0500720c */ /* 0x000fc80003f25070 */
[----:B------:R-:W-:-:S07]  /*0300*/  ISETP.NE.AND.EX P1, PT, RZ, RZ, PT, P1 ;  /* 0x000000ffff00720c */ /* 0x000fce0003f25310 */
[C---:B------:R-:W-:Y:S02]  /*0310*/  @P0 IMAD.U32 R4, R0.reuse, 0x8, R1 ;  /* 0x0000000800040824 */ /* 0x040fe400078e0001 */
[----:B------:R-:W-:-:S03]  /*0320*/  @P0 VIADD R0, R0, 0x8 ;  /* 0x0000000800000836 */ /* 0x000fc60000000000 */
[----:B------:R0:W-:Y:S04]  /*0330*/  @P0 STL.128 [R4], RZ ;  /* 0x000000ff04000387 */ /* 0x0001e80000100c00 */
[----:B------:R0:W-:Y:S04]  /*0340*/  @P0 STL.128 [R4+0x10], RZ ;  /* 0x000010ff04000387 */ /* 0x0001e80000100c00 */
[----:B------:R0:W-:Y:S04]  /*0350*/  @P0 STL.128 [R4+0x20], RZ ;  /* 0x000020ff04000387 */ /* 0x0001e80000100c00 */
[----:B------:R0:W-:Y:S01]  /*0360*/  @P0 STL.128 [R4+0x30], RZ ;  /* 0x000030ff04000387 */ /* 0x0001e20000100c00 */
[----:B------:R-:W-:Y:S05]  /*0370*/  @!P1 BRA `(.L_x_0) ;  /* 0x00000000004c9947 */ /* 0x000fea0003800000 */
[----:B------:R-:W-:Y:S01]  /*0380*/  ISETP.GE.U32.AND P0, PT, R5, 0x4, PT ;  /* 0x000000040500780c */ /* 0x000fe20003f06070 */
[----:B------:R-:W-:Y:S01]  /*0390*/  IMAD.MOV.U32 R5, RZ, RZ, RZ ;  /* 0x000000ffff057224 */ /* 0x000fe200078e00ff */
[----:B0-----:R-:W-:Y:S02]  /*03a0*/  LOP3.LUT R4, R8, 0x3, RZ, 0xc0, !PT ;  /* 0x0000000308047812 */ /* 0x001fe400078ec0ff */
[----:B------:R-:W-:Y:S02]  /*03b0*/  ISETP.GE.U32.AND.EX P0, PT, RZ, RZ, PT, P0 ;  /* 0x000000ffff00720c */ /* 0x000fe40003f06100 */
[----:B------:R-:W-:-:S04]  /*03c0*/  ISETP.NE.U32.AND P1, PT, R4, RZ, PT ;  /* 0x000000ff0400720c */ /* 0x000fc80003f25070 */
[----:B------:R-:W-:-:S07]  /*03d0*/  ISETP.NE.AND.EX P1, PT, R5, RZ, PT, P1 ;  /* 0x000000ff0500720c */ /* 0x000fce0003f25310 */
[C---:B------:R-:W-:Y:S02]  /*03e0*/  @P0 IMAD.U32 R6, R0.reuse, 0x8, R1 ;  /* 0x0000000800060824 */ /* 0x040fe400078e0001 */
[----:B------:R-:W-:-:S03]  /*03f0*/  @P0 VIADD R0, R0, 0x4 ;  /* 0x0000000400000836 */ /* 0x000fc60000000000 */
[----:B------:R1:W-:Y:S04]  /*0400*/  @P0 STL.128 [R6], RZ ;  /* 0x000000ff06000387 */ /* 0x0003e80000100c00 */
[----:B------:R1:W-:Y:S01]  /*0410*/  @P0 STL.128 [R6+0x10], RZ ;  /* 0x000010ff06000387 */ /* 0x0003e20000100c00 */
[----:B------:R-:W-:Y:S05]  /*0420*/  @!P1 BRA `(.L_x_0) ;  /* 0x0000000000209947 */ /* 0x000fea0003800000 */
[----:B------:R-:W-:-:S07]  /*0430*/  IMAD.U32 R0, R0, 0x8, R1 ;  /* 0x0000000800007824 */ /* 0x000fce00078e0001 */
.L_x_3:
[----:B------:R-:W-:Y:S01]  /*0440*/  IADD3 R4, P0, PT, R4, -0x1, RZ ;  /* 0xffffffff04047810 */ /* 0x000fe20007f1e0ff */
[----:B------:R0:W-:Y:S03]  /*0450*/  STL.64 [R0], RZ ;  /* 0x000000ff00007387 */ /* 0x0001e60000100a00 */
[----:B------:R-:W-:Y:S02]  /*0460*/  IADD3.X R5, PT, PT, R5, -0x1, RZ, P0, !PT ;  /* 0xffffffff05057810 */ /* 0x000fe400007fe4ff */
[----:B------:R-:W-:Y:S01]  /*0470*/  ISETP.NE.U32.AND P0, PT, R4, RZ, PT ;  /* 0x000000ff0400720c */ /* 0x000fe20003f05070 */
[----:B0-----:R-:W-:-:S03]  /*0480*/  VIADD R0, R0, 0x8 ;  /* 0x0000000800007836 */ /* 0x001fc60000000000 */
[----:B------:R-:W-:-:S13]  /*0490*/  ISETP.NE.AND.EX P0, PT, R5, RZ, PT, P0 ;  /* 0x000000ff0500720c */ /* 0x000fda0003f05300 */
[----:B------:R-:W-:Y:S05]  /*04a0*/  @P0 BRA `(.L_x_3) ;  /* 0xfffffffc00e40947 */ /* 0x000fea000383ffff */
.L_x_0:
[----:B------:R-:W-:Y:S01]  /*04b0*/  ISETP.NE.U32.AND P0, PT, R2, RZ, PT ;  /* 0x000000ff0200720c */ /* 0x000fe20003f05070 */
[----:B------:R-:W2:Y:S01]  /*04c0*/  LDCU UR6, c[0x0][0x3ac] ;  /* 0x00007580ff0677ac */ /* 0x000ea20008000800 */
[----:B------:R-:W-:Y:S02]  /*04d0*/  BSSY.RECONVERGENT B0, `(.L_x_4) ;  /* 0x000003b000007945 */ /* 0x000fe40003800200 */
[----:B------:R-:W-:Y:S01]  /*04e0*/  ISETP.NE.AND.EX P0, PT, R3, RZ, PT, P0 ;  /* 0x000000ff0300720c */ /* 0x000fe20003f05300 */
[----:B------:R-:W3:Y:S01]  /*04f0*/  LDCU UR7, c[0x0][0x3a8] ;  /* 0x00007500ff0777ac */ /* 0x000ee20008000800 */
[----:B------:R-:W4:Y:S11]  /*0500*/  LDCU.64 UR8, c[0x0][0x3a8] ;  /* 0x00007500ff0877ac */ /* 0x000f360008000a00 */
[----:B------:R-:W-:Y:S05]  /*0510*/  @!P0 BRA `(.L_x_5) ;  /* 0x0000000000d88947 */ /* 0x000fea0003800000 */
[----:B------:R-:W-:-:S07]  /*0520*/  IMAD.MOV.U32 R0, RZ, RZ, RZ ;  /* 0x000000ffff007224 */ /* 0x000fce00078e00ff */
.L_x_9:
[----:B0-2---:R-:W-:Y:S01]  /*0530*/  IMAD.U32 R4, RZ, RZ, UR6 ;  /* 0x00000006ff047e24 */ /* 0x005fe2000f8e00ff */
[----:B------:R-:W-:Y:S04]  /*0540*/  BSSY.RECONVERGENT B1, `(.L_x_6) ;  /* 0x0000029000017945 */ /* 0x000fe80003800200 */
[----:B------:R-:W-:-:S04]  /*0550*/  LOP3.LUT R5, R3, R4, RZ, 0xfc, !PT ;  /* 0x0000000403057212 */ /* 0x000fc800078efcff */
[----:B------:R-:W-:-:S13]  /*0560*/  ISETP.NE.U32.AND P0, PT, R5, RZ, PT ;  /* 0x000000ff0500720c */ /* 0x000fda0003f05070 */
[----:B------:R-:W-:Y:S05]  /*0570*/  @P0 BRA `(.L_x_7) ;  /* 0x0000000000600947 */ /* 0x000fea0003800000 */
[----:B---3--:R-:W-:Y:S02]  /*0580*/  IMAD.U32 R5, RZ, RZ, UR7 ;  /* 0x00000007ff057e24 */ /* 0x008fe4000f8e00ff */
[----:B------:R-:W-:Y:S02]  /*0590*/  IMAD.MOV.U32 R13, RZ, RZ, RZ ;  /* 0x000000ffff0d7224 */ /* 0x000fe400078e00ff */
[----:B------:R-:W0:Y:S01]  /*05a0*/  I2F.U32.RP R8, R5 ;  /* 0x0000000500087306 */ /* 0x000e220000209000 */
[----:B------:R-:W-:-:S07]  /*05b0*/  ISETP.NE.U32.AND P2, PT, R5, RZ, PT ;  /* 0x000000ff0500720c */ /* 0x000fce0003f45070 */
[----:B0-----:R-:W1:Y:S02]  /*05c0*/  MUFU.RCP R8, R8 ;  /* 0x0000000800087308 */ /* 0x001e640000001000 */
[----:B-1----:R-:W-:-:S06]  /*05d0*/  VIADD R6, R8, 0xffffffe ;  /* 0x0ffffffe08067836 */ /* 0x002fcc0000000000 */
[----:B------:R0:W1:Y:S02]  /*05e0*/  F2I.FTZ.U32.TRUNC.NTZ R7, R6 ;  /* 0x0000000600077305 */ /* 0x000064000021f000 */
[----:B0-----:R-:W-:Y:S02]  /*05f0*/  IMAD.MOV.U32 R6, RZ, RZ, RZ ;  /* 0x000000ffff067224 */ /* 0x001fe400078e00ff */
[----:B-1----:R-:W-:-:S04]  /*0600*/  IMAD R9, R7, R5, RZ ;  /* 0x0000000507097224 */ /* 0x002fc800078e02ff */
[----:B------:R-:W-:-:S04]  /*0610*/  IMAD.MOV R9, RZ, RZ, -R9 ;  /* 0x000000ffff097224 */ /* 0x000fc800078e0a09 */
[----:B------:R-:W-:-:S06]  /*0620*/  IMAD.HI.U32 R7, R7, R9, R6 ;  /* 0x0000000907077227 */ /* 0x000fcc00078e0006 */
[----:B------:R-:W-:-:S04]  /*0630*/  IMAD.HI.U32 R6, R7, R2, RZ ;  /* 0x0000000207067227 */ /* 0x000fc800078e00ff */
[----:B------:R-:W-:Y:S02]  /*0640*/  IMAD.MOV R10, RZ, RZ, -R6 ;  /* 0x000000ffff0a7224 */ /* 0x000fe400078e0a06 */
[----:B------:R-:W-:Y:S02]  /*0650*/  IMAD.MOV.U32 R7, RZ, RZ, RZ ;  /* 0x000000ffff077224 */ /* 0x000fe400078e00ff */
[----:B------:R-:W-:-:S05]  /*0660*/  IMAD R10, R5, R10, R2 ;  /* 0x0000000a050a7224 */ /* 0x000fca00078e0202 */
[----:B------:R-:W-:-:S13]  /*0670*/  ISETP.GE.U32.AND P0, PT, R10, R5, PT ;  /* 0x000000050a00720c */ /* 0x000fda0003f06070 */
[----:B------:R-:W-:Y:S02]  /*0680*/  @P0 IMAD.IADD R10, R10, 0x1, -R5 ;  /* 0x000000010a0a0824 */ /* 0x000fe400078e0a05 */
[----:B------:R-:W-:-:S03]  /*0690*/  @P0 VIADD R6, R6, 0x1 ;  /* 0x0000000106060836 */ /* 0x000fc60000000000 */
[----:B------:R-:W-:-:S13]  /*06a0*/  ISETP.GE.U32.AND P1, PT, R10, R5, PT ;  /* 0x000000050a00720c */ /* 0x000fda0003f26070 */
[----:B------:R-:W-:Y:S01]  /*06b0*/  @P1 VIADD R6, R6, 0x1 ;  /* 0x0000000106061836 */ /* 0x000fe20000000000 */
[----:B------:R-:W-:-:S05]  /*06c0*/  @!P2 LOP3.LUT R6, RZ, R5, RZ, 0x33, !PT ;  /* 0x00000005ff06a212 */ /* 0x000fca00078e33ff */
[----:B------:R-:W-:-:S04]  /*06d0*/  IMAD.MOV R10, RZ, RZ, -R6 ;  /* 0x000000ffff0a7224 */ /* 0x000fc800078e0a06 */
[----:B------:R-:W-:Y:S01]  /*06e0*/  IMAD R10, R5, R10, R2 ;  /* 0x0000000a050a7224 */ /* 0x000fe200078e0202 */
[----:B------:R-:W-:Y:S06]  /*06f0*/  BRA `(.L_x_8) ;  /* 0x0000000000347947 */ /* 0x000fec0003800000 */
.L_x_7:
[----:B-1----:R-:W-:-:S07]  /*0700*/  MOV R6, 0x720 ;  /* 0x0000072000067802 */ /* 0x002fce0000000f00 */
[----:B---34-:R-:W-:Y:S05]  /*0710*/  CALL.REL.NOINC `($__internal_0_$__cuda_sm20_div_u64) ;  /* 0x0000000c008c7944 */ /* 0x018fea0003c00000 */
[----:B------:R-:W-:Y:S01]  /*0720*/  IADD3 R10, P0, PT, RZ, -R8, RZ ;  /* 0x80000008ff0a7210 */ /* 0x000fe20007f1e0ff */
[----:B------:R-:W-:Y:S02]  /*0730*/  IMAD.U32 R5, RZ, RZ, UR8 ;  /* 0x00000008ff057e24 */ /* 0x000fe4000f8e00ff */
[----:B------:R-:W-:Y:S02]  /*0740*/  IMAD.U32 R4, RZ, RZ, UR9 ;  /* 0x00000009ff047e24 */ /* 0x000fe4000f8e00ff */
[----:B------:R-:W-:-:S04]  /*0750*/  IMAD.X R6, RZ, RZ, ~R9, P0 ;  /* 0x000000ffff067224 */ /* 0x000fc800000e0e09 */
[-C--:B------:R-:W-:Y:S02]  /*0760*/  IMAD R11, R6, R5.reuse, RZ ;  /* 0x00000005060b7224 */ /* 0x080fe400078e02ff */
[----:B------:R-:W-:-:S04]  /*0770*/  IMAD.WIDE.U32 R6, R10, R5, R2 ;  /* 0x000000050a067225 */ /* 0x000fc800078e0002 */
[----:B------:R-:W-:Y:S02]  /*0780*/  IMAD R11, R10, R4, R11 ;  /* 0x000000040a0b7224 */ /* 0x000fe400078e020b */
[----:B------:R-:W-:Y:S02]  /*0790*/  IMAD.MOV.U32 R10, RZ, RZ, R6 ;  /* 0x000000ffff0a7224 */ /* 0x000fe400078e0006 */
[----:B------:R-:W-:Y:S02]  /*07a0*/  IMAD.IADD R13, R7, 0x1, R11 ;  /* 0x00000001070d7824 */ /* 0x000fe400078e020b */
[----:B------:R-:W-:Y:S02]  /*07b0*/  IMAD.MOV.U32 R6, RZ, RZ, R8 ;  /* 0x000000ffff067224 */ /* 0x000fe400078e0008 */
[----:B------:R-:W-:-:S07]  /*07c0*/  IMAD.MOV.U32 R7, RZ, RZ, R9 ;  /* 0x000000ffff077224 */ /* 0x000fce00078e0009 */
.L_x_8:
[----:B----4-:R-:W-:Y:S05]  /*07d0*/  BSYNC.RECONVERGENT B1 ;  /* 0x0000000000017941 */ /* 0x010fea0003800200 */
.L_x_6:
[----:B------:R-:W-:Y:S01]  /*07e0*/  IMAD.U32 R11, R0, 0x8, R1 ;  /* 0x00000008000b7824 */ /* 0x000fe200078e0001 */
[----:B------:R-:W-:Y:S01]  /*07f0*/  ISETP.GE.U32.AND P0, PT, R2, R5, PT ;  /* 0x000000050200720c */ /* 0x000fe20003f06070 */
[----:B------:R-:W-:Y:S02]  /*0800*/  IMAD.MOV.U32 R8, RZ, RZ, R10 ;  /* 0x000000ffff087224 */ /* 0x000fe400078e000a */
[----:B------:R-:W-:Y:S01]  /*0810*/  IMAD.MOV.U32 R9, RZ, RZ, R13 ;  /* 0x000000ffff097224 */ /* 0x000fe200078e000d */
[----:B------:R-:W-:Y:S01]  /*0820*/  ISETP.GE.U32.AND.EX P0, PT, R3, R4, PT, P0 ;  /* 0x000000040300720c */ /* 0x000fe20003f06100 */
[----:B------:R-:W-:Y:S02]  /*0830*/  IMAD.MOV.U32 R2, RZ, RZ, R6 ;  /* 0x000000ffff027224 */ /* 0x000fe400078e0006 */
[----:B------:R-:W-:Y:S01]  /*0840*/  IMAD.MOV.U32 R3, RZ, RZ, R7 ;  /* 0x000000ffff037224 */ /* 0x000fe200078e0007 */
[----:B------:R0:W-:Y:S01]  /*0850*/  STL.64 [R11], R8 ;  /* 0x000000080b007387 */ /* 0x0001e20000100a00 */
[----:B------:R-:W-:-:S08]  /*0860*/  VIADD R0, R0, 0x1 ;  /* 0x0000000100007836 */ /* 0x000fd00000000000 */
[----:B------:R-:W-:Y:S05]  /*0870*/  @P0 BRA `(.L_x_9) ;  /* 0xfffffffc002c0947 */ /* 0x000fea000383ffff */
.L_x_5:
[----:B--234-:R-:W-:Y:S05]  /*0880*/  BSYNC.RECONVERGENT B0 ;  /* 0x0000000000007941 */ /* 0x01cfea0003800200 */
.L_x_4:
[----:B------:R-:W2:Y:S01]  /*0890*/  LDCU.64 UR6, c[0x0][0x390] ;  /* 0x00007200ff0677ac */ /* 0x000ea20008000a00 */
[----:B------:R-:W-:Y:S01]  /*08a0*/  CS2R R24, SRZ ;  /* 0x0000000000187805 */ /* 0x000fe2000001ff00 */
[----:B--2---:R-:W-:-:S04]  /*08b0*/  UISETP.GE.U32.AND UP0, UPT, UR6, 0x1, UPT ;  /* 0x000000010600788c */ /* 0x004fc8000bf06070 */
[----:B------:R-:W-:-:S09]  /*08c0*/  UISETP.GE.AND.EX UP0, UPT, UR7, URZ, UPT, UP0 ;  /* 0x000000ff0700728c */ /* 0x000fd2000bf06300 */
[----:B------:R-:W-:Y:S05]  /*08d0*/  BRA.U !UP0, `(.L_x_10) ;  /* 0x0000000908d47547 */ /* 0x000fea000b800000 */
[----:B------:R-:W-:Y:S01]  /*08e0*/  UISETP.GE.U32.AND UP1, UPT, UR6, 0x10, UPT ;  /* 0x000000100600788c */ /* 0x000fe2000bf26070 */
[----:B------:R-:W-:Y:S01]  /*08f0*/  IMAD.MOV.U32 R0, RZ, RZ, RZ ;  /* 0x000000ffff007224 */ /* 0x000fe200078e00ff */
[----:B------:R-:W-:Y:S01]  /*0900*/  ULOP3.LUT UR10, UR6, 0xf, URZ, 0xc0, !UPT ;  /* 0x0000000f060a7892 */ /* 0x000fe2000f8ec0ff */
[----:B------:R-:W-:Y:S01]  /*0910*/  CS2R R24, SRZ ;  /* 0x0000000000187805 */ /* 0x000fe2000001ff00 */
[----:B------:R-:W-:Y:S02]  /*0920*/  UISETP.GE.U32.AND.EX UP1, UPT, UR7, URZ, UPT, UP1 ;  /* 0x000000ff0700728c */ /* 0x000fe4000bf26110 */
[----:B------:R-:W-:-:S04]  /*0930*/  UISETP.NE.U32.AND UP0, UPT, UR10, URZ, UPT ;  /* 0x000000ff0a00728c */ /* 0x000fc8000bf05070 */
[----:B------:R-:W-:-:S03]  /*0940*/  UISETP.NE.AND.EX UP0, UPT, URZ, URZ, UPT, UP0 ;  /* 0x000000ffff00728c */ /* 0x000fc6000bf05300 */
[----:B------:R-:W-:Y:S08]  /*0950*/  BRA.U !UP1, `(.L_x_11) ;  /* 0x0000000509507547 */ /* 0x000ff0000b800000 */
[----:B------:R-:W-:Y:S01]  /*0960*/  ULOP3.LUT UR5, UR6, 0xfffffff0, URZ, 0xc0, !UPT ;  /* 0xfffffff006057892 */ /* 0x000fe2000f8ec0ff */
[----:B------:R-:W-:Y:S01]  /*0970*/  VIADD R2, R1, 0x40 ;  /* 0x0000004001027836 */ /* 0x000fe20000000000 */
[----:B------:R-:W-:Y:S01]  /*0980*/  CS2R R24, SRZ ;  /* 0x0000000000187805 */ /* 0x000fe2000001ff00 */
[----:B------:R-:W2:Y:S03]  /*0990*/  LDCU.64 UR8, c[0x0][0x398] ;  /* 0x00007300ff0877ac */ /* 0x000ea60008000a00 */
[----:B------:R-:W-:Y:S01]  /*09a0*/  IMAD.U32 R0, RZ, RZ, UR5 ;  /* 0x00000005ff007e24 */ /* 0x000fe2000f8e00ff */
[----:B------:R-:W-:-:S12]  /*09b0*/  ULOP3.LUT UR4, UR7, 0x7fffffff, URZ, 0xc0, !UPT ;  /* 0x7fffffff07047892 */ /* 0x000fd8000f8ec0ff */
.L_x_12:
[----:B0-----:R-:W2:Y:S04]  /*09c0*/  LDL.128 R8, [R2+-0x40] ;  /* 0xffffc00002087983 */ /* 0x001ea80000100c00 */
[----:B-1----:R-:W3:Y:S04]  /*09d0*/  LDL.128 R4, [R2+-0x30] ;  /* 0xffffd00002047983 */ /* 0x002ee80000100c00 */
[----:B------:R-:W4:Y:S04]  /*09e0*/  LDL.128 R16, [R2+-0x20] ;  /* 0xffffe00002107983 */ /* 0x000f280000100c00 */
[----:B------:R-:W5:Y:S04]  /*09f0*/  LDL.128 R20, [R2+-0x10] ;  /* 0xfffff00002147983 */ /* 0x000f680000100c00 */
[----:B------:R-:W5:Y:S01]  /*0a00*/  LDL.128 R12, [R2] ;  /* 0x00000000020c7983 */ /* 0x000f620000100c00 */
[----:B--2---:R-:W-:-:S04]  /*0a10*/  IADD3 R26, P0, PT, R8, -UR8, RZ ;  /* 0x80000008081a7c10 */ /* 0x004fc8000ff1e0ff */
[----:B------:R-:W-:Y:S02]  /*0a20*/  IADD3.X R27, PT, PT, R9, ~UR9, RZ, P0, !PT ;  /* 0x80000009091b7c10 */ /* 0x000fe400087fe4ff */
[----:B------:R-:W-:-:S04]  /*0a30*/  IADD3 R8, P0, PT, R10, -UR8, RZ ;  /* 0x800000080a087c10 */ /* 0x000fc8000ff1e0ff */
[----:B------:R-:W0:Y:S01]  /*0a40*/  I2F.F64.S64 R26, R26 ;  /* 0x0000001a001a7312 */ /* 0x000e220000301c00 */
[----:B------:R-:W-:Y:S02]  /*0a50*/  IADD3.X R9, PT, PT, R11, ~UR9, RZ, P0, !PT ;  /* 0x800000090b097c10 */ /* 0x000fe400087fe4ff */
[----:B---3--:R-:W-:-:S05]  /*0a60*/  IADD3 R4, P0, PT, R4, -UR8, RZ ;  /* 0x8000000804047c10 */ /* 0x008fca000ff1e0ff */
[----:B------:R-:W1:Y:S01]  /*0a70*/  I2F.F64.S64 R8, R8 ;  /* 0x0000000800087312 */ /* 0x000e620000301c00 */
[----:B------:R-:W-:Y:S02]  /*0a80*/  IADD3.X R5, PT, PT, R5, ~UR9, RZ, P0, !PT ;  /* 0x8000000905057c10 */ /* 0x000fe400087fe4ff */
[----:B------:R-:W-:Y:S01]  /*0a90*/  IADD3 R28, P0, PT, R6, -UR8, RZ ;  /* 0x80000008061c7c10 */ /* 0x000fe2000ff1e0ff */
[----:B0-----:R-:W-:-:S04]  /*0aa0*/  DFMA R24, R26, R26, R24 ;  /* 0x0000001a1a18722b */ /* 0x001fc80000000018 */
[----:B------:R-:W0:Y:S01]  /*0ab0*/  I2F.F64.S64 R4, R4 ;  /* 0x0000000400047312 */ /* 0x000e220000301c00 */
[----:B------:R-:W-:-:S03]  /*0ac0*/  IADD3.X R29, PT, PT, R7, ~UR9, RZ, P0, !PT ;  /* 0x80000009071d7c10 */ /* 0x000fc600087fe4ff */
[----:B-1----:R-:W-:Y:S01]  /*0ad0*/  DFMA R6, R8, R8, R24 ;  /* 0x000000080806722b */ /* 0x002fe20000000018 */
[----:B------:R-:W2:Y:S03]  /*0ae0*/  LDL.128 R8, [R2+0x10] ;  /* 0x0000100002087983 */ /* 0x000ea60000100c00 */
[----:B------:R-:W1:Y:S01]  /*0af0*/  I2F.F64.S64 R28, R28 ;  /* 0x0000001c001c7312 */ /* 0x000e620000301c00 */
[----:B----4-:R-:W-:-:S03]  /*0b00*/  IADD3 R24, P0, PT, R16, -UR8, RZ ;  /* 0x8000000810187c10 */ /* 0x010fc6000ff1e0ff */
[----:B0-----:R-:W-:Y:S01]  /*0b10*/  DFMA R6, R4, R4, R6 ;  /* 0x000000040406722b */ /* 0x001fe20000000006 */
[----:B------:R-:W-:-:S06]  /*0b20*/  IADD3.X R25, PT, PT, R17, ~UR9, RZ, P0, !PT ;  /* 0x8000000911197c10 */ /* 0x000fcc00087fe4ff */
[----:B------:R-:W0:Y:S01]  /*0b30*/  I2F.F64.S64 R24, R24 ;  /* 0x0000001800187312 */ /* 0x000e220000301c00 */
[----:B-1----:R-:W-:Y:S02]  /*0b40*/  DFMA R16, R28, R28, R6 ;  /* 0x0000001c1c10722b */ /* 0x002fe40000000006 */
[----:B------:R-:W3:Y:S01]  /*0b50*/  LDL.128 R4, [R2+0x20] ;  /* 0x0000200002047983 */ /* 0x000ee20000100c00 */
[----:B------:R-:W-:-:S04]  /*0b60*/  IADD3 R26, P0, PT, R18, -UR8, RZ ;  /* 0x80000008121a7c10 */ /* 0x000fc8000ff1e0ff */
[----:B------:R-:W-:Y:S01]  /*0b70*/  IADD3.X R27, PT, PT, R19, ~UR9, RZ, P0, !PT ;  /* 0x80000009131b7c10 */ /* 0x000fe200087fe4ff */
[----:B0-----:R-:W-:Y:S02]  /*0b80*/  DFMA R24, R24, R24, R16 ;  /* 0x000000181818722b */ /* 0x001fe40000000010 */
[----:B------:R0:W4:Y:S01]  /*0b90*/  LDL.128 R16, [R2+0x30] ;  /* 0x0000300002107983 */ /* 0x0001220000100c00 */
[----:B-----5:R-:W-:Y:S02]  /*0ba0*/  IADD3 R20, P1, PT, R20, -UR8, RZ ;  /* 0x8000000814147c10 */ /* 0x020fe4000ff3e0ff */
[----:B------:R-:W1:Y:S02]  /*0bb0*/  I2F.F64.S64 R26, R26 ;  /* 0x0000001a001a7312 */ /* 0x000e640000301c00 */
[----:B------:R-:W-:Y:S02]  /*0bc0*/  IADD3.X R21, PT, PT, R21, ~UR9, RZ, P1, !PT ;  /* 0x8000000915157c10 */ /* 0x000fe40008ffe4ff */
[----:B------:R-:W-:-:S04]  /*0bd0*/  IADD3 R22, P2, PT, R22, -UR8, RZ ;  /* 0x8000000816167c10 */ /* 0x000fc8000ff5e0ff */
[----:B------:R-:W5:Y:S01]  /*0be0*/  I2F.F64.S64 R20, R20 ;  /* 0x0000001400147312 */ /* 0x000f620000301c00 */
[----:B------:R-:W-:Y:S02]  /*0bf0*/  IADD3.X R23, PT, PT, R23, ~UR9, RZ, P2, !PT ;  /* 0x8000000917177c10 */ /* 0x000fe400097fe4ff */
[----:B------:R-:W-:Y:S01]  /*0c00*/  IADD3 R12, P0, PT, R12, -UR8, RZ ;  /* 0x800000080c0c7c10 */ /* 0x000fe2000ff1e0ff */
[----:B-1----:R-:W-:-:S04]  /*0c10*/  DFMA R24, R26, R26, R24 ;  /* 0x0000001a1a18722b */ /* 0x002fc80000000018 */
[----:B------:R-:W1:Y:S01]  /*0c20*/  I2F.F64.S64 R22, R22 ;  /* 0x0000001600167312 */ /* 0x000e620000301c00 */
[----:B------:R-:W-:Y:S02]  /*0c30*/  IADD3.X R13, PT, PT, R13, ~UR9, RZ, P0, !PT ;  /* 0x800000090d0d7c10 */ /* 0x000fe400087fe4ff */
[----:B------:R-:W-:Y:S01]  /*0c40*/  IADD3 R14, P0, PT, R14, -UR8, RZ ;  /* 0x800000080e0e7c10 */ /* 0x000fe2000ff1e0ff */
[----:B-----5:R-:W-:-:S04]  /*0c50*/  DFMA R24, R20, R20, R24 ;  /* 0x000000141418722b */ /* 0x020fc80000000018 */
[----:B------:R-:W5:Y:S01]  /*0c60*/  I2F.F64.S64 R12, R12 ;  /* 0x0000000c000c7312 */ /* 0x000f620000301c00 */
[----:B------:R-:W-:-:S03]  /*0c70*/  IADD3.X R15, PT, PT, R15, ~UR9, RZ, P0, !PT ;  /* 0x800000090f0f7c10 */ /* 0x000fc600087fe4ff */
[----:B-1----:R-:W-:-:S04]  /*0c80*/  DFMA R24, R22, R22, R24 ;  /* 0x000000161618722b */ /* 0x002fc80000000018 */
[----:B------:R-:W1:Y:S04]  /*0c90*/  I2F.F64.S64 R14, R14 ;  /* 0x0000000e000e7312 */ /* 0x000e680000301c00 */
[----:B-----5:R-:W-:-:S08]  /*0ca0*/  DFMA R24, R12, R12, R24 ;  /* 0x0000000c0c18722b */ /* 0x020fd00000000018 */
[----:B-1----:R-:W-:Y:S01]  /*0cb0*/  DFMA R24, R14, R14, R24 ;  /* 0x0000000e0e18722b */ /* 0x002fe20000000018 */
[----:B------:R-:W-:-:S04]  /*0cc0*/  UIADD3 UR5, UP1, UPT, UR5, -0x10, URZ ;  /* 0xfffffff005057890 */ /* 0x000fc8000ff3e0ff */
[----:B------:R-:W-:Y:S02]  /*0cd0*/  UIADD3.X UR4, UPT, UPT, UR4, -0x1, URZ, UP1, !UPT ;  /* 0xffffffff04047890 */ /* 0x000fe40008ffe4ff */
[----:B------:R-:W-:-:S04]  /*0ce0*/  UISETP.NE.U32.AND UP1, UPT, UR5, URZ, UPT ;  /* 0x000000ff0500728c */ /* 0x000fc8000bf25070 */
[----:B------:R-:W-:Y:S01]  /*0cf0*/  UISETP.NE.AND.EX UP1, UPT, UR4, URZ, UPT, UP1 ;  /* 0x000000ff0400728c */ /* 0x000fe2000bf25310 */
[----:B0-----:R-:W-:Y:S01]  /*0d00*/  VIADD R2, R2, 0x80 ;  /* 0x0000008002027836 */ /* 0x001fe20000000000 */
        /* <DEDUP_REMOVED lines=11> */
[----:B------:R-:W-:Y:S02]  /*0dc0*/  IADD3.X R15, PT, PT, R7, ~UR9, RZ, P0, !PT ;  /* 0x80000009070f7c10 */ /* 0x000fe400087fe4ff */
[----:B----4-:R-:W-:Y:S01]  /*0dd0*/  IADD3 R8, P0, PT, R16, -UR8, RZ ;  /* 0x8000000810087c10 */ /* 0x010fe2000ff1e0ff */
[----:B-1----:R-:W-:-:S04]  /*0de0*/  DFMA R24, R10, R10, R24 ;  /* 0x0000000a0a18722b */ /* 0x002fc80000000018 */
[----:B------:R-:W1:Y:S01]  /*0df0*/  I2F.F64.S64 R6, R14 ;  /* 0x0000000e00067312 */ /* 0x000e620000301c00 */
[----:B------:R-:W-:Y:S02]  /*0e00*/  IADD3.X R9, PT, PT, R17, ~UR9, RZ, P0, !PT ;  /* 0x8000000911097c10 */ /* 0x000fe400087fe4ff */
[----:B------:R-:W-:Y:S01]  /*0e10*/  IADD3 R16, P0, PT, R18, -UR8, RZ ;  /* 0x8000000812107c10 */ /* 0x000fe2000ff1e0ff */
[----:B0-----:R-:W-:-:S04]  /*0e20*/  DFMA R24, R4, R4, R24 ;  /* 0x000000040418722b */ /* 0x001fc80000000018 */
[----:B------:R-:W0:Y:S01]  /*0e30*/  I2F.F64.S64 R4, R8 ;  /* 0x0000000800047312 */ /* 0x000e220000301c00 */
[----:B------:R-:W-:-:S03]  /*0e40*/  IADD3.X R17, PT, PT, R19, ~UR9, RZ, P0, !PT ;  /* 0x8000000913117c10 */ /* 0x000fc600087fe4ff */
[----:B-1----:R-:W-:-:S04]  /*0e50*/  DFMA R24, R6, R6, R24 ;  /* 0x000000060618722b */ /* 0x002fc80000000018 */
[----:B------:R-:W1:Y:S04]  /*0e60*/  I2F.F64.S64 R6, R16 ;  /* 0x0000001000067312 */ /* 0x000e680000301c00 */
[----:B0-----:R-:W-:-:S08]  /*0e70*/  DFMA R24, R4, R4, R24 ;  /* 0x000000040418722b */ /* 0x001fd00000000018 */
[----:B-1----:R-:W-:Y:S01]  /*0e80*/  DFMA R24, R6, R6, R24 ;  /* 0x000000060618722b */ /* 0x002fe20000000018 */
[----:B------:R-:W-:Y:S10]  /*0e90*/  BRA.U UP1, `(.L_x_12) ;  /* 0xfffffff901c87547 */ /* 0x000ff4000b83ffff */
.L_x_11:
[----:B------:R-:W-:Y:S05]  /*0ea0*/  BRA.U !UP0, `(.L_x_10) ;  /* 0x0000000508607547 */ /* 0x000fea000b800000 */
[----:B------:R-:W-:Y:S02]  /*0eb0*/  UISETP.GE.U32.AND UP1, UPT, UR10, 0x8, UPT ;  /* 0x000000080a00788c */ /* 0x000fe4000bf26070 */
[----:B------:R-:W-:Y:S02]  /*0ec0*/  ULOP3.LUT UR4, UR6, 0x7, URZ, 0xc0, !UPT ;  /* 0x0000000706047892 */ /* 0x000fe4000f8ec0ff */
[----:B------:R-:W-:Y:S02]  /*0ed0*/  UISETP.GE.U32.AND.EX UP1, UPT, URZ, URZ, UPT, UP1 ;  /* 0x000000ffff00728c */ /* 0x000fe4000bf26110 */
[----:B------:R-:W-:-:S04]  /*0ee0*/  UISETP.NE.U32.AND UP0, UPT, UR4, URZ, UPT ;  /* 0x000000ff0400728c */ /* 0x000fc8000bf05070 */
[----:B------:R-:W-:-:S03]  /*0ef0*/  UISETP.NE.AND.EX UP0, UPT, URZ, URZ, UPT, UP0 ;  /* 0x000000ffff00728c */ /* 0x000fc6000bf05300 */
[----:B------:R-:W-:Y:S08]  /*0f00*/  BRA.U !UP1, `(.L_x_13) ;  /* 0x00000001099c7547 */ /* 0x000ff0000b800000 */
[C---:B------:R-:W-:Y:S01]  /*0f10*/  IMAD.U32 R22, R0.reuse, 0x8, R1 ;  /* 0x0000000800167824 */ /* 0x040fe200078e0001 */
[----:B------:R-:W2:Y:S04]  /*0f20*/  LDCU.64 UR8, c[0x0][0x398] ;  /* 0x00007300ff0877ac */ /* 0x000ea80008000a00 */
[----:B------:R-:W2:Y:S04]  /*0f30*/  LDL.128 R16, [R22] ;  /* 0x0000000016107983 */ /* 0x000ea80000100c00 */
[----:B------:R-:W3:Y:S04]  /*0f40*/  LDL.128 R12, [R22+0x10] ;  /* 0x00001000160c7983 */ /* 0x000ee80000100c00 */
[----:B0-----:R-:W4:Y:S04]  /*0f50*/  LDL.128 R8, [R22+0x20] ;  /* 0x0000200016087983 */ /* 0x001f280000100c00 */
[----:B-1----:R-:W5:Y:S01]  /*0f60*/  LDL.128 R4, [R22+0x30] ;  /* 0x0000300016047983 */ /* 0x002f620000100c00 */
[----:B------:R-:W-:Y:S01]  /*0f70*/  VIADD R0, R0, 0x8 ;  /* 0x0000000800007836 */ /* 0x000fe20000000000 */
[----:B--2---:R-:W-:-:S04]  /*0f80*/  IADD3 R20, P0, PT, R16, -UR8, RZ ;  /* 0x8000000810147c10 */ /* 0x004fc8000ff1e0ff */
[----:B------:R-:W-:Y:S02]  /*0f90*/  IADD3.X R21, PT, PT, R17, ~UR9, RZ, P0, !PT ;  /* 0x8000000911157c10 */ /* 0x000fe400087fe4ff */
[----:B------:R-:W-:Y:S02]  /*0fa0*/  IADD3 R16, P0, PT, R18, -UR8, RZ ;  /* 0x8000000812107c10 */ /* 0x000fe4000ff1e0ff */
[----:B------:R-:W0:Y:S02]  /*0fb0*/  I2F.F64.S64 R2, R20 ;  /* 0x0000001400027312 */ /* 0x000e240000301c00 */
[----:B------:R-:W-:Y:S02]  /*0fc0*/  IADD3.X R17, PT, PT, R19, ~UR9, RZ, P0, !PT ;  /* 0x8000000913117c10 */ /* 0x000fe400087fe4ff */
[----:B---3--:R-:W-:-:S04]  /*0fd0*/  IADD3 R12, P0, PT, R12, -UR8, RZ ;  /* 0x800000080c0c7c10 */ /* 0x008fc8000ff1e0ff */
        /* <DEDUP_REMOVED lines=13> */
[----:B------:R-:W-:Y:S02]  /*10b0*/  IADD3.X R11, PT, PT, R11, ~UR9, RZ, P0, !PT ;  /* 0x800000090b0b7c10 */ /* 0x000fe400087fe4ff */
[----:B-----5:R-:W-:Y:S01]  /*10c0*/  IADD3 R4, P0, PT, R4, -UR8, RZ ;  /* 0x8000000804047c10 */ /* 0x020fe2000ff1e0ff */
        /* <DEDUP_REMOVED lines=10> */
[----:B-1----:R-:W-:-:S11]  /*1170*/  DFMA R24, R24, R24, R2 ;  /* 0x000000181818722b */ /* 0x002fd60000000002 */
.L_x_13:
[----:B------:R-:W-:Y:S05]  /*1180*/  BRA.U !UP0, `(.L_x_10) ;  /* 0x0000000108a87547 */ /* 0x000fea000b800000 */
[----:B------:R-:W-:Y:S02]  /*1190*/  UISETP.GE.U32.AND UP0, UPT, UR4, 0x4, UPT ;  /* 0x000000040400788c */ /* 0x000fe4000bf06070 */
[----:B------:R-:W-:Y:S02]  /*11a0*/  ULOP3.LUT UR5, UR6, 0x3, URZ, 0xc0, !UPT ;  /* 0x0000000306057892 */ /* 0x000fe4000f8ec0ff */
[----:B------:R-:W-:Y:S02]  /*11b0*/  UISETP.GE.U32.AND.EX UP0, UPT, URZ, URZ, UPT, UP0 ;  /* 0x000000ffff00728c */ /* 0x000fe4000bf06100 */
[----:B------:R-:W-:Y:S01]  /*11c0*/  UISETP.NE.U32.AND UP1, UPT, UR5, URZ, UPT ;  /* 0x000000ff0500728c */ /* 0x000fe2000bf25070 */
[----:B------:R-:W-:-:S03]  /*11d0*/  UMOV UR4, URZ ;  /* 0x000000ff00047c82 */ /* 0x000fc60008000000 */
[----:B------:R-:W-:-:S03]  /*11e0*/  UISETP.NE.AND.EX UP1, UPT, UR4, URZ, UPT, UP1 ;  /* 0x000000ff0400728c */ /* 0x000fc6000bf25310 */
[----:B------:R-:W-:Y:S08]  /*11f0*/  BRA.U !UP0, `(.L_x_14) ;  /* 0x0000000108547547 */ /* 0x000ff0000b800000 */
[C---:B------:R-:W-:Y:S01]  /*1200*/  IMAD.U32 R12, R0.reuse, 0x8, R1 ;  /* 0x00000008000c7824 */ /* 0x040fe200078e0001 */
[----:B------:R-:W2:Y:S04]  /*1210*/  LDCU.64 UR6, c[0x0][0x398] ;  /* 0x00007300ff0677ac */ /* 0x000ea80008000a00 */
[----:B0-----:R-:W2:Y:S04]  /*1220*/  LDL.128 R8, [R12] ;  /* 0x000000000c087983 */ /* 0x001ea80000100c00 */
[----:B-1----:R-:W3:Y:S01]  /*1230*/  LDL.128 R4, [R12+0x10] ;  /* 0x000010000c047983 */ /* 0x002ee20000100c00 */
[----:B------:R-:W-:Y:S01]  /*1240*/  VIADD R0, R0, 0x4 ;  /* 0x0000000400007836 */ /* 0x000fe20000000000 */
[----:B--2---:R-:W-:-:S04]  /*1250*/  IADD3 R2, P0, PT, R8, -UR6, RZ ;  /* 0x8000000608027c10 */ /* 0x004fc8000ff1e0ff */
[----:B------:R-:W-:Y:S02]  /*1260*/  IADD3.X R3, PT, PT, R9, ~UR7, RZ, P0, !PT ;  /* 0x8000000709037c10 */ /* 0x000fe400087fe4ff */
[----:B------:R-:W-:-:S04]  /*1270*/  IADD3 R8, P0, PT, R10, -UR6, RZ ;  /* 0x800000060a087c10 */ /* 0x000fc8000ff1e0ff */
[----:B------:R-:W0:Y:S01]  /*1280*/  I2F.F64.S64 R2, R2 ;  /* 0x0000000200027312 */ /* 0x000e220000301c00 */
[----:B------:R-:W-:Y:S02]  /*1290*/  IADD3.X R9, PT, PT, R11, ~UR7, RZ, P0, !PT ;  /* 0x800000070b097c10 */ /* 0x000fe400087fe4ff */
[----:B---3--:R-:W-:-:S04]  /*12a0*/  IADD3 R4, P0, PT, R4, -UR6, RZ ;  /* 0x8000000604047c10 */ /* 0x008fc8000ff1e0ff */
[----:B------:R-:W-:Y:S01]  /*12b0*/  IADD3.X R5, PT, PT, R5, ~UR7, RZ, P0, !PT ;  /* 0x8000000705057c10 */ /* 0x000fe200087fe4ff */
[----:B------:R-:W1:Y:S01]  /*12c0*/  I2F.F64.S64 R8, R8 ;  /* 0x0000000800087312 */ /* 0x000e620000301c00 */
[----:B------:R-:W-:-:S04]  /*12d0*/  IADD3 R6, P0, PT, R6, -UR6, RZ ;  /* 0x8000000606067c10 */ /* 0x000fc8000ff1e0ff */
[----:B------:R-:W-:Y:S01]  /*12e0*/  IADD3.X R7, PT, PT, R7, ~UR7, RZ, P0, !PT ;  /* 0x8000000707077c10 */ /* 0x000fe200087fe4ff */
[----:B0-----:R-:W-:Y:S02]  /*12f0*/  DFMA R24, R2, R2, R24 ;  /* 0x000000020218722b */ /* 0x001fe40000000018 */
[----:B------:R-:W0:Y:S06]  /*1300*/  I2F.F64.S64 R4, R4 ;  /* 0x0000000400047312 */ /* 0x000e2c0000301c00 */
[----:B-1----:R-:W-:Y:S02]  /*1310*/  DFMA R24, R8, R8, R24 ;  /* 0x000000080818722b */ /* 0x002fe40000000018 */
[----:B------:R-:W1:Y:S06]  /*1320*/  I2F.F64.S64 R6, R6 ;  /* 0x0000000600067312 */ /* 0x000e6c0000301c00 */
[----:B0-----:R-:W-:-:S08]  /*1330*/  DFMA R24, R4, R4, R24 ;  /* 0x000000040418722b */ /* 0x001fd00000000018 */
[----:B-1----:R-:W-:-:S11]  /*1340*/  DFMA R24, R6, R6, R24 ;  /* 0x000000060618722b */ /* 0x002fd60000000018 */
.L_x_14:
[----:B------:R-:W-:Y:S05]  /*1350*/  BRA.U !UP1, `(.L_x_10) ;  /* 0x0000000109347547 */ /* 0x000fea000b800000 */
[----:B------:R-:W-:Y:S01]  /*1360*/  IMAD.U32 R0, R0, 0x8, R1 ;  /* 0x0000000800007824 */ /* 0x000fe200078e0001 */
[----:B------:R-:W2:Y:S06]  /*1370*/  LDCU.64 UR6, c[0x0][0x398] ;  /* 0x00007300ff0677ac */ /* 0x000eac0008000a00 */
.L_x_15:
[----:B------:R3:W2:Y:S01]  /*1380*/  LDL.64 R2, [R0] ;  /* 0x0000000000027983 */ /* 0x0006a20000100a00 */
[----:B------:R-:W-:-:S04]  /*1390*/  UIADD3 UR5, UP0, UPT, UR5, -0x1, URZ ;  /* 0xffffffff05057890 */ /* 0x000fc8000ff1e0ff */
[----:B------:R-:W-:Y:S02]  /*13a0*/  UIADD3.X UR4, UPT, UPT, UR4, -0x1, URZ, UP0, !UPT ;  /* 0xffffffff04047890 */ /* 0x000fe400087fe4ff */
[----:B------:R-:W-:Y:S01]  /*13b0*/  UISETP.NE.U32.AND UP0, UPT, UR5, URZ, UPT ;  /* 0x000000ff0500728c */ /* 0x000fe2000bf05070 */
[----:B---3--:R-:W-:-:S03]  /*13c0*/  VIADD R0, R0, 0x8 ;  /* 0x0000000800007836 */ /* 0x008fc60000000000 */
[----:B------:R-:W-:Y:S01]  /*13d0*/  UISETP.NE.AND.EX UP0, UPT, UR4, URZ, UPT, UP0 ;  /* 0x000000ff0400728c */ /* 0x000fe2000bf05300 */
[----:B--2---:R-:W-:-:S04]  /*13e0*/  IADD3 R2, P0, PT, R2, -UR6, RZ ;  /* 0x8000000602027c10 */ /* 0x004fc8000ff1e0ff */
[----:B------:R-:W-:-:S06]  /*13f0*/  IADD3.X R3, PT, PT, R3, ~UR7, RZ, P0, !PT ;  /* 0x8000000703037c10 */ /* 0x000fcc00087fe4ff */
[----:B------:R-:W2:Y:S02]  /*1400*/  I2F.F64.S64 R2, R2 ;  /* 0x0000000200027312 */ /* 0x000ea40000301c00 */
[----:B--2---:R-:W-:Y:S01]  /*1410*/  DFMA R24, R2, R2, R24 ;  /* 0x000000020218722b */ /* 0x004fe20000000018 */
[----:B------:R-:W-:Y:S10]  /*1420*/  BRA.U UP0, `(.L_x_15) ;  /* 0xfffffffd00d47547 */ /* 0x000ff4000b83ffff */
.L_x_10:
[----:B------:R-:W2:Y:S02]  /*1430*/  LDCU.64 UR4, c[0x0][0x3a0] ;  /* 0x00007400ff0477ac */ /* 0x000ea40008000a00 */
[----:B--2---:R-:W-:-:S14]  /*1440*/  DSETP.GEU.AND P0, PT, R24, UR4, PT ;  /* 0x0000000418007e2a */ /* 0x004fdc000bf0e000 */
[----:B------:R-:W-:Y:S05]  /*1450*/  @P0 EXIT ;  /* 0x000000000000094d */ /* 0x000fea0003800000 */
[----:B------:R-:W2:Y:S01]  /*1460*/  S2R R0, SR_LANEID ;  /* 0x0000000000007919 */ /* 0x000ea20000000000 */
[----:B------:R-:W3:Y:S01]  /*1470*/  LDC.64 R2, c[0x0][0x380] ;  /* 0x0000e000ff027b82 */ /* 0x000ee20000000a00 */
[----:B------:R-:W-:Y:S01]  /*1480*/  VOTEU.ANY UR4, UPT, PT ;  /* 0x0000000000047886 */ /* 0x000fe200038e0100 */
[----:B------:R-:W3:Y:S01]  /*1490*/  LDCU.64 UR8, c[0x0][0x358] ;  /* 0x00006b00ff0877ac */ /* 0x000ee20008000a00 */
[----:B------:R-:W-:Y:S02]  /*14a0*/  UPOPC UR6, UR4 ;  /* 0x00000004000672bf */ /* 0x000fe40008000000 */
[----:B------:R-:W-:Y:S02]  /*14b0*/  UFLO.U32 UR5, UR4 ;  /* 0x00000004000572bd */ /* 0x000fe400080e0000 */
[----:B------:R-:W-:Y:S01]  /*14c0*/  UIMAD.WIDE.U32 UR6, UR6, 0x1, URZ ;  /* 0x00000001060678a5 */ /* 0x000fe2000f8e00ff */
[----:B------:R-:W-:-:S03]  /*14d0*/  UMOV UR4, URZ ;  /* 0x000000ff00047c82 */ /* 0x000fc60008000000 */
[----:B------:R-:W-:Y:S02]  /*14e0*/  UIADD3 UR4, UPT, UPT, UR7, UR4, URZ ;  /* 0x0000000407047290 */ /* 0x000fe4000fffe0ff */
[----:B------:R-:W-:Y:S02]  /*14f0*/  IMAD.U32 R5, RZ, RZ, UR7 ;  /* 0x00000007ff057e24 */ /* 0x000fe4000f8e00ff */
[----:B0-----:R-:W-:Y:S02]  /*1500*/  IMAD.U32 R4, RZ, RZ, UR6 ;  /* 0x00000006ff047e24 */ /* 0x001fe4000f8e00ff */
[----:B------:R-:W-:Y:S01]  /*1510*/  IMAD.U32 R5, RZ, RZ, UR4 ;  /* 0x00000004ff057e24 */ /* 0x000fe2000f8e00ff */
[----:B--2---:R-:W-:-:S13]  /*1520*/  ISETP.EQ.U32.AND P0, PT, R0, UR5, PT ;  /* 0x0000000500007c0c */ /* 0x004fda000bf02070 */
[----:B---3--:R-:W-:Y:S01]  /*1530*/  @P0 REDG.E.ADD.64.STRONG.GPU desc[UR8][R2.64], R4 ;  /* 0x000000040200098e */ /* 0x008fe2000c12e508 */
[----:B------:R-:W-:Y:S05]  /*1540*/  EXIT ;  /* 0x000000000000794d */ /* 0x000fea0003800000 */
        .weak           $__internal_0_$__cuda_sm20_div_u64
        .type           $__internal_0_$__cuda_sm20_div_u64,@function
        .size           $__internal_0_$__cuda_sm20_div_u64,(.L_x_17 - $__internal_0_$__cuda_sm20_div_u64)
$__internal_0_$__cuda_sm20_div_u64:
[----:B------:R-:W0:Y:S01]  /*1550*/  LDCU.64 UR4, c[0x0][0x3a8] ;  /* 0x00007500ff0477ac */ /* 0x000e220008000a00 */
[----:B------:R-:W1:Y:S01]  /*1560*/  LDC.64 R4, c[0x0][0x3a8] ;  /* 0x0000ea00ff047b82 */ /* 0x000e620000000a00 */
[----:B0-----:R-:W0:Y:S08]  /*1570*/  I2F.U64.RP R7, UR4 ;  /* 0x0000000400077d12 */ /* 0x001e300008309000 */
[----:B0-----:R-:W0:Y:S02]  /*1580*/  MUFU.RCP R7, R7 ;  /* 0x0000000700077308 */ /* 0x001e240000001000 */
[----:B0-----:R-:W-:-:S06]  /*1590*/  VIADD R8, R7, 0x1ffffffe ;  /* 0x1ffffffe07087836 */ /* 0x001fcc0000000000 */
[----:B------:R-:W1:Y:S02]  /*15a0*/  F2I.U64.TRUNC R8, R8 ;  /* 0x0000000800087311 */ /* 0x000e64000020d800 */
[----:B-1----:R-:W-:-:S04]  /*15b0*/  IMAD.WIDE.U32 R10, R8, R4, RZ ;  /* 0x00000004080a7225 */ /* 0x002fc800078e00ff */
[----:B------:R-:W-:Y:S01]  /*15c0*/  IMAD R11, R8, R5, R11 ;  /* 0x00000005080b7224 */ /* 0x000fe200078e020b */
[----:B------:R-:W-:-:S03]  /*15d0*/  IADD3 R13, P0, PT, RZ, -R10, RZ ;  /* 0x8000000aff0d7210 */ /* 0x000fc60007f1e0ff */
[----:B------:R-:W-:Y:S02]  /*15e0*/  IMAD R11, R9, R4, R11 ;  /* 0x00000004090b7224 */ /* 0x000fe400078e020b */
[----:B------:R-:W-:-:S04]  /*15f0*/  IMAD.HI.U32 R10, R8, R13, RZ ;  /* 0x0000000d080a7227 */ /* 0x000fc800078e00ff */
[----:B------:R-:W-:Y:S02]  /*1600*/  IMAD.X R15, RZ, RZ, ~R11, P0 ;  /* 0x000000ffff0f7224 */ /* 0x000fe400000e0e0b */
[----:B------:R-:W-:Y:S02]  /*1610*/  IMAD.MOV.U32 R11, RZ, RZ, R8 ;  /* 0x000000ffff0b7224 */ /* 0x000fe400078e0008 */
[-C--:B------:R-:W-:Y:S02]  /*1620*/  IMAD R17, R9, R15.reuse, RZ ;  /* 0x0000000f09117224 */ /* 0x080fe400078e02ff */
[----:B------:R-:W-:-:S04]  /*1630*/  IMAD.WIDE.U32 R10, P0, R8, R15, R10 ;  /* 0x0000000f080a7225 */ /* 0x000fc8000780000a */
[----:B------:R-:W-:-:S04]  /*1640*/  IMAD.HI.U32 R7, R9, R15, RZ ;  /* 0x0000000f09077227 */ /* 0x000fc800078e00ff */
[----:B------:R-:W-:-:S04]  /*1650*/  IMAD.HI.U32 R10, P1, R9, R13, R10 ;  /* 0x0000000d090a7227 */ /* 0x000fc8000782000a */
[----:B------:R-:W-:Y:S01]  /*1660*/  IMAD.X R7, R7, 0x1, R9, P0 ;  /* 0x0000000107077824 */ /* 0x000fe200000e0609 */
[----:B------:R-:W-:-:S04]  /*1670*/  IADD3 R11, P2, PT, R17, R10, RZ ;  /* 0x0000000a110b7210 */ /* 0x000fc80007f5e0ff */
[----:B------:R-:W-:Y:S01]  /*1680*/  IADD3.X R7, PT, PT, RZ, RZ, R7, P2, P1 ;  /* 0x000000ffff077210 */ /* 0x000fe200017e2407 */
[----:B------:R-:W-:-:S04]  /*1690*/  IMAD.WIDE.U32 R8, R11, R4, RZ ;  /* 0x000000040b087225 */ /* 0x000fc800078e00ff */
[----:B------:R-:W-:Y:S01]  /*16a0*/  IMAD R9, R11, R5, R9 ;  /* 0x000000050b097224 */ /* 0x000fe200078e0209 */
[----:B------:R-:W-:-:S03]  /*16b0*/  IADD3 R13, P0, PT, RZ, -R8, RZ ;  /* 0x80000008ff0d7210 */ /* 0x000fc60007f1e0ff */
[----:B------:R-:W-:Y:S02]  /*16c0*/  IMAD R9, R7, R4, R9 ;  /* 0x0000000407097224 */ /* 0x000fe400078e0209 */
[----:B------:R-:W-:-:S04]  /*16d0*/  IMAD.HI.U32 R10, R11, R13, RZ ;  /* 0x0000000d0b0a7227 */ /* 0x000fc800078e00ff */
[----:B------:R-:W-:Y:S02]  /*16e0*/  IMAD.X R8, RZ, RZ, ~R9, P0 ;  /* 0x000000ffff087224 */ /* 0x000fe400000e0e09 */
[----:B------:R-:W-:Y:S02]  /*16f0*/  IMAD.MOV.U32 R9, RZ, RZ, RZ ;  /* 0x000000ffff097224 */ /* 0x000fe400078e00ff */
[----:B------:R-:W-:-:S04]  /*1700*/  IMAD.WIDE.U32 R10, P0, R11, R8, R10 ;  /* 0x000000080b0a7225 */ /* 0x000fc8000780000a */
[C---:B------:R-:W-:Y:S02]  /*1710*/  IMAD R12, R7.reuse, R8, RZ ;  /* 0x00000008070c7224 */ /* 0x040fe400078e02ff */
[----:B------:R-:W-:-:S04]  /*1720*/  IMAD.HI.U32 R11, P1, R7, R13, R10 ;  /* 0x0000000d070b7227 */ /* 0x000fc8000782000a */
[----:B------:R-:W-:Y:S01]  /*1730*/  IMAD.HI.U32 R8, R7, R8, RZ ;  /* 0x0000000807087227 */ /* 0x000fe200078e00ff */
[----:B------:R-:W-:-:S03]  /*1740*/  IADD3 R11, P2, PT, R12, R11, RZ ;  /* 0x0000000b0c0b7210 */ /* 0x000fc60007f5e0ff */
[----:B------:R-:W-:Y:S02]  /*1750*/  IMAD.X R7, R8, 0x1, R7, P0 ;  /* 0x0000000108077824 */ /* 0x000fe400000e0607 */
[----:B------:R-:W-:-:S03]  /*1760*/  IMAD.HI.U32 R8, R11, R2, RZ ;  /* 0x000000020b087227 */ /* 0x000fc600078e00ff */
[----:B------:R-:W-:Y:S01]  /*1770*/  IADD3.X R7, PT, PT, RZ, RZ, R7, P2, P1 ;  /* 0x000000ffff077210 */ /* 0x000fe200017e2407 */
[----:B------:R-:W-:-:S04]  /*1780*/  IMAD.WIDE.U32 R8, R11, R3, R8 ;  /* 0x000000030b087225 */ /* 0x000fc800078e0008 */
[C---:B------:R-:W-:Y:S02]  /*1790*/  IMAD R11, R7.reuse, R3, RZ ;  /* 0x00000003070b7224 */ /* 0x040fe400078e02ff */
[----:B------:R-:W-:-:S04]  /*17a0*/  IMAD.HI.U32 R8, P0, R7, R2, R8 ;  /* 0x0000000207087227 */ /* 0x000fc80007800008 */
[----:B------:R-:W-:Y:S01]  /*17b0*/  IMAD.HI.U32 R7, R7, R3, RZ ;  /* 0x0000000307077227 */ /* 0x000fe200078e00ff */
[----:B------:R-:W-:-:S03]  /*17c0*/  IADD3 R11, P1, PT, R11, R8, RZ ;  /* 0x000000080b0b7210 */ /* 0x000fc60007f3e0ff */
[----:B------:R-:W-:Y:S02]  /*17d0*/  IMAD.X R7, RZ, RZ, R7, P0 ;  /* 0x000000ffff077224 */ /* 0x000fe400000e0607 */
[----:B------:R-:W-:-:S04]  /*17e0*/  IMAD.WIDE.U32 R8, R11, R4, RZ ;  /* 0x000000040b087225 */ /* 0x000fc800078e00ff */
[----:B------:R-:W-:Y:S01]  /*17f0*/  IMAD.X R7, RZ, RZ, R7, P1 ;  /* 0x000000ffff077224 */ /* 0x000fe200008e0607 */
[----:B------:R-:W-:Y:S01]  /*1800*/  IADD3 R13, P1, PT, -R8, R2, RZ ;  /* 0x00000002080d7210 */ /* 0x000fe20007f3e1ff */
[----:B------:R-:W-:-:S03]  /*1810*/  IMAD R9, R11, R5, R9 ;  /* 0x000000050b097224 */ /* 0x000fc600078e0209 */
[-C--:B------:R-:W-:Y:S01]  /*1820*/  ISETP.GE.U32.AND P0, PT, R13, R4.reuse, PT ;  /* 0x000000040d00720c */ /* 0x080fe20003f06070 */
[-C--:B------:R-:W-:Y:S01]  /*1830*/  IMAD R8, R7, R4.reuse, R9 ;  /* 0x0000000407087224 */ /* 0x080fe200078e0209 */
[----:B------:R-:W-:-:S03]  /*1840*/  IADD3 R9, P2, PT, R13, -R4, RZ ;  /* 0x800000040d097210 */ /* 0x000fc60007f5e0ff */
[----:B------:R-:W-:Y:S01]  /*1850*/  IMAD.X R14, R3, 0x1, ~R8, P1 ;  /* 0x00000001030e7824 */ /* 0x000fe200008e0e08 */
[----:B------:R-:W-:-:S03]  /*1860*/  IADD3 R8, P1, PT, R11, 0x1, RZ ;  /* 0x000000010b087810 */ /* 0x000fc60007f3e0ff */
[C---:B------:R-:W-:Y:S01]  /*1870*/  IMAD.X R12, R14.reuse, 0x1, ~R5, P2 ;  /* 0x000000010e0c7824 */ /* 0x040fe200010e0e05 */
[----:B------:R-:W-:Y:S01]  /*1880*/  ISETP.GE.U32.AND.EX P0, PT, R14, R5, PT, P0 ;  /* 0x000000050e00720c */ /* 0x000fe20003f06100 */
[----:B------:R-:W-:Y:S01]  /*1890*/  IMAD.X R10, RZ, RZ, R7, P1 ;  /* 0x000000ffff0a7224 */ /* 0x000fe200008e0607 */
[----:B------:R-:W-:Y:S02]  /*18a0*/  ISETP.NE.U32.AND P1, PT, R4, RZ, PT ;  /* 0x000000ff0400720c */ /* 0x000fe40003f25070 */
[----:B------:R-:W-:Y:S02]  /*18b0*/  SEL R11, R8, R11, P0 ;  /* 0x0000000b080b7207 */ /* 0x000fe40000000000 */
[----:B------:R-:W-:Y:S02]  /*18c0*/  SEL R9, R9, R13, P0 ;  /* 0x0000000d09097207 */ /* 0x000fe40000000000 */
[----:B------:R-:W-:Y:S01]  /*18d0*/  SEL R10, R10, R7, P0 ;  /* 0x000000070a0a7207 */ /* 0x000fe20000000000 */
[----:B------:R-:W-:Y:S01]  /*18e0*/  IMAD.MOV.U32 R7, RZ, RZ, 0x0 ;  /* 0x00000000ff077424 */ /* 0x000fe200078e00ff */
[----:B------:R-:W-:-:S02]  /*18f0*/  IADD3 R8, P2, PT, R11, 0x1, RZ ;  /* 0x000000010b087810 */ /* 0x000fc40007f5e0ff */
[----:B------:R-:W-:Y:S02]  /*1900*/  SEL R12, R12, R14, P0 ;  /* 0x0000000e0c0c7207 */ /* 0x000fe40000000000 */
[----:B------:R-:W-:Y:S01]  /*1910*/  ISETP.GE.U32.AND P0, PT, R9, R4, PT ;  /* 0x000000040900720c */ /* 0x000fe20003f06070 */
[----:B------:R-:W-:Y:S01]  /*1920*/  IMAD.X R9, RZ, RZ, R10, P2 ;  /* 0x000000ffff097224 */ /* 0x000fe200010e060a */
[----:B------:R-:W-:Y:S02]  /*1930*/  ISETP.NE.AND.EX P1, PT, R5, RZ, PT, P1 ;  /* 0x000000ff0500720c */ /* 0x000fe40003f25310 */
[----:B------:R-:W-:-:S04]  /*1940*/  ISETP.GE.U32.AND.EX P0, PT, R12, R5, PT, P0 ;  /* 0x000000050c00720c */ /* 0x000fc80003f06100 */
[----:B------:R-:W-:Y:S02]  /*1950*/  SEL R8, R8, R11, P0 ;  /* 0x0000000b08087207 */ /* 0x000fe40000000000 */
[----:B------:R-:W-:Y:S02]  /*1960*/  SEL R9, R9, R10, P0 ;  /* 0x0000000a09097207 */ /* 0x000fe40000000000 */
[----:B------:R-:W-:Y:S02]  /*1970*/  SEL R8, R8, 0xffffffff, P1 ;  /* 0xffffffff08087807 */ /* 0x000fe40000800000 */
[----:B------:R-:W-:Y:S01]  /*1980*/  SEL R9, R9, 0xffffffff, P1 ;  /* 0xffffffff09097807 */ /* 0x000fe20000800000 */
[----:B------:R-:W-:Y:S06]  /*1990*/  RET.REL.NODEC R6 `(_Z8count_inPyllldl) ;  /* 0xffffffe406987950 */ /* 0x000fec0003c3ffff */
.L_x_16:
[----:B------:R-:W-:-:S00]  /*19a0*/  BRA `(.L_x_16) ;  /* 0xfffffffc00fc7947 */ /* 0x000fc0000383ffff */
[----:B------:R-:W-:-:S00]  /*19b0*/  NOP ;  /* 0x0000000000007918 */ /* 0x000fc00000000000 */
        /* <DEDUP_REMOVED lines=12> */
.L_x_17:


//--------------------- .nv.shared.reserved.0     --------------------------
	.section	.nv.shared.reserved.0,"aw",@nobits
	.weak		__nv_reservedSMEM_offset_0_alias
	.size		__nv_reservedSMEM_offset_0_alias, 0, 64
	.other		__nv_reservedSMEM_offset_0_alias,@"STO_CUDA_RESERVED_SHARED STV_DEFAULT"
__nv_reservedSMEM_offset_0_alias:
	.zero		0
	.zero		64


//--------------------- .nv.constant0._Z8count_inPyllldl --------------------------
	.section	.nv.constant0._Z8count_inPyllldl,"a",@progbits
	.sectionflags	@""
	.align	4
.nv.constant0._Z8count_inPyllldl:
	.zero		944


//--------------------- SYMBOLS --------------------------

	.type		.nv.reservedSmem.offset0,@object
	.size		.nv.reservedSmem.offset0,0x4
